//
// Generated by NVIDIA NVVM Compiler
//
// Compiler Build ID: CL-36424714
// Cuda compilation tools, release 13.0, V13.0.88
// Based on NVVM 20.0.0
//

.version 9.0
.target sm_100
.address_size 64

	// .globl	_Z4initPfj
.global .align 4 .b8 precalc_xorwow_matrix[102400];
.global .align 4 .b8 precalc_xorwow_offset_matrix[102400];
.global .align 4 .b8 mrg32k3aM1[2304];
.global .align 4 .b8 mrg32k3aM2[2304];
.global .align 4 .b8 mrg32k3aM1SubSeq[2016];
.global .align 4 .b8 mrg32k3aM2SubSeq[2016];
.global .align 4 .b8 mrg32k3aM1Seq[2304];
.global .align 4 .b8 mrg32k3aM2Seq[2304];
.const .align 8 .b8 __cr_lgamma_table[72];
// _ZZ15dequantizeTiledPKfPKaPfS0_S0_E4Asub has been demoted
// _ZZ15dequantizeTiledPKfPKaPfS0_S0_E4Bsub has been demoted
// _ZZ15dequantizeTiledPKfPKaPfS0_S0_E7invTile has been demoted
// _ZZ15dequantizeTiledPKfPKaPfS0_S0_E5dTile has been demoted

.visible .entry _Z4initPfj(
	.param .u64 .ptr .align 1 _Z4initPfj_param_0,
	.param .u32 _Z4initPfj_param_1
)
{
	.local .align 8 .b8 	__local_depot0[48];
	.reg .b64 	%SP;
	.reg .b64 	%SPL;
	.reg .pred 	%p<66>;
	.reg .b32 	%r<1200>;
	.reg .b32 	%f<4>;
	.reg .b64 	%rd<27>;

	mov.u64 	%SPL, __local_depot0;
	ld.param.u64 	%rd10, [_Z4initPfj_param_0];
	ld.param.u32 	%r542, [_Z4initPfj_param_1];
	mov.u32 	%r543, %ctaid.y;
	mov.u32 	%r544, %ntid.y;
	mov.u32 	%r545, %tid.y;
	mad.lo.s32 	%r1, %r543, %r544, %r545;
	mov.u32 	%r546, %ctaid.x;
	mov.u32 	%r547, %ntid.x;
	mov.u32 	%r548, %tid.x;
	mad.lo.s32 	%r2, %r546, %r547, %r548;
	setp.gt.u32 	%p1, %r1, 1023;
	setp.gt.s32 	%p2, %r2, 1023;
	or.pred  	%p3, %p1, %p2;
	@%p3 bra 	$L__BB0_117;
	add.u64 	%rd1, %SPL, 0;
	shl.b32 	%r549, %r1, 10;
	add.s32 	%r550, %r549, %r2;
	cvt.s64.s32 	%rd2, %r550;
	xor.b32  	%r551, %r542, -1429050551;
	mul.lo.s32 	%r3, %r551, 1099087573;
	add.s32 	%r552, %r3, -638133224;
	add.s32 	%r936, %r3, 123456789;
	st.local.v2.u32 	[%rd1], {%r552, %r936};
	xor.b32  	%r553, %r3, 362436069;
	mov.b32 	%r554, -123459836;
	st.local.v2.u32 	[%rd1+8], {%r553, %r554};
	add.s32 	%r932, %r3, 5783321;
	mov.b32 	%r555, -589760388;
	st.local.v2.u32 	[%rd1+16], {%r555, %r932};
	setp.eq.s32 	%p4, %r550, 0;
	@%p4 bra 	$L__BB0_116;
	mov.b32 	%r919, 0;
	mov.u64 	%rd13, precalc_xorwow_matrix;
	mov.u64 	%rd26, %rd2;
$L__BB0_3:
	mov.u64 	%rd3, %rd26;
	and.b64  	%rd4, %rd3, 3;
	setp.eq.s64 	%p5, %rd4, 0;
	@%p5 bra 	$L__BB0_115;
	mul.wide.u32 	%rd12, %r919, 3200;
	add.s64 	%rd5, %rd13, %rd12;
	mov.b32 	%r932, 0;
	mov.u32 	%r933, %r932;
	mov.u32 	%r934, %r932;
	mov.u32 	%r935, %r932;
	mov.u32 	%r936, %r932;
	mov.u32 	%r925, %r932;
$L__BB0_5:
	mul.wide.u32 	%rd14, %r925, 4;
	add.s64 	%rd15, %rd1, %rd14;
	ld.local.u32 	%r15, [%rd15+4];
	shl.b32 	%r16, %r925, 5;
	mov.b32 	%r931, 0;
$L__BB0_6:
	.pragma "nounroll";
	shr.u32 	%r559, %r15, %r931;
	and.b32  	%r560, %r559, 1;
	setp.eq.b32 	%p6, %r560, 1;
	not.pred 	%p7, %p6;
	add.s32 	%r561, %r16, %r931;
	mul.lo.s32 	%r562, %r561, 5;
	mul.wide.u32 	%rd16, %r562, 4;
	add.s64 	%rd6, %rd5, %rd16;
	@%p7 bra 	$L__BB0_8;
	ld.global.u32 	%r563, [%rd6];
	xor.b32  	%r936, %r936, %r563;
	ld.global.u32 	%r564, [%rd6+4];
	xor.b32  	%r935, %r935, %r564;
	ld.global.u32 	%r565, [%rd6+8];
	xor.b32  	%r934, %r934, %r565;
	ld.global.u32 	%r566, [%rd6+12];
	xor.b32  	%r933, %r933, %r566;
	ld.global.u32 	%r567, [%rd6+16];
	xor.b32  	%r932, %r932, %r567;
$L__BB0_8:
	and.b32  	%r569, %r559, 2;
	setp.eq.s32 	%p8, %r569, 0;
	@%p8 bra 	$L__BB0_10;
	ld.global.u32 	%r570, [%rd6+20];
	xor.b32  	%r936, %r936, %r570;
	ld.global.u32 	%r571, [%rd6+24];
	xor.b32  	%r935, %r935, %r571;
	ld.global.u32 	%r572, [%rd6+28];
	xor.b32  	%r934, %r934, %r572;
	ld.global.u32 	%r573, [%rd6+32];
	xor.b32  	%r933, %r933, %r573;
	ld.global.u32 	%r574, [%rd6+36];
	xor.b32  	%r932, %r932, %r574;
$L__BB0_10:
	and.b32  	%r576, %r559, 4;
	setp.eq.s32 	%p9, %r576, 0;
	@%p9 bra 	$L__BB0_12;
	ld.global.u32 	%r577, [%rd6+40];
	xor.b32  	%r936, %r936, %r577;
	ld.global.u32 	%r578, [%rd6+44];
	xor.b32  	%r935, %r935, %r578;
	ld.global.u32 	%r579, [%rd6+48];
	xor.b32  	%r934, %r934, %r579;
	ld.global.u32 	%r580, [%rd6+52];
	xor.b32  	%r933, %r933, %r580;
	ld.global.u32 	%r581, [%rd6+56];
	xor.b32  	%r932, %r932, %r581;
$L__BB0_12:
	and.b32  	%r583, %r559, 8;
	setp.eq.s32 	%p10, %r583, 0;
	@%p10 bra 	$L__BB0_14;
	ld.global.u32 	%r584, [%rd6+60];
	xor.b32  	%r936, %r936, %r584;
	ld.global.u32 	%r585, [%rd6+64];
	xor.b32  	%r935, %r935, %r585;
	ld.global.u32 	%r586, [%rd6+68];
	xor.b32  	%r934, %r934, %r586;
	ld.global.u32 	%r587, [%rd6+72];
	xor.b32  	%r933, %r933, %r587;
	ld.global.u32 	%r588, [%rd6+76];
	xor.b32  	%r932, %r932, %r588;
$L__BB0_14:
	and.b32  	%r590, %r559, 16;
	setp.eq.s32 	%p11, %r590, 0;
	@%p11 bra 	$L__BB0_16;
	ld.global.u32 	%r591, [%rd6+80];
	xor.b32  	%r936, %r936, %r591;
	ld.global.u32 	%r592, [%rd6+84];
	xor.b32  	%r935, %r935, %r592;
	ld.global.u32 	%r593, [%rd6+88];
	xor.b32  	%r934, %r934, %r593;
	ld.global.u32 	%r594, [%rd6+92];
	xor.b32  	%r933, %r933, %r594;
	ld.global.u32 	%r595, [%rd6+96];
	xor.b32  	%r932, %r932, %r595;
$L__BB0_16:
	and.b32  	%r597, %r559, 32;
	setp.eq.s32 	%p12, %r597, 0;
	@%p12 bra 	$L__BB0_18;
	ld.global.u32 	%r598, [%rd6+100];
	xor.b32  	%r936, %r936, %r598;
	ld.global.u32 	%r599, [%rd6+104];
	xor.b32  	%r935, %r935, %r599;
	ld.global.u32 	%r600, [%rd6+108];
	xor.b32  	%r934, %r934, %r600;
	ld.global.u32 	%r601, [%rd6+112];
	xor.b32  	%r933, %r933, %r601;
	ld.global.u32 	%r602, [%rd6+116];
	xor.b32  	%r932, %r932, %r602;
$L__BB0_18:
	and.b32  	%r604, %r559, 64;
	setp.eq.s32 	%p13, %r604, 0;
	@%p13 bra 	$L__BB0_20;
	ld.global.u32 	%r605, [%rd6+120];
	xor.b32  	%r936, %r936, %r605;
	ld.global.u32 	%r606, [%rd6+124];
	xor.b32  	%r935, %r935, %r606;
	ld.global.u32 	%r607, [%rd6+128];
	xor.b32  	%r934, %r934, %r607;
	ld.global.u32 	%r608, [%rd6+132];
	xor.b32  	%r933, %r933, %r608;
	ld.global.u32 	%r609, [%rd6+136];
	xor.b32  	%r932, %r932, %r609;
$L__BB0_20:
	and.b32  	%r611, %r559, 128;
	setp.eq.s32 	%p14, %r611, 0;
	@%p14 bra 	$L__BB0_22;
	ld.global.u32 	%r612, [%rd6+140];
	xor.b32  	%r936, %r936, %r612;
	ld.global.u32 	%r613, [%rd6+144];
	xor.b32  	%r935, %r935, %r613;
	ld.global.u32 	%r614, [%rd6+148];
	xor.b32  	%r934, %r934, %r614;
	ld.global.u32 	%r615, [%rd6+152];
	xor.b32  	%r933, %r933, %r615;
	ld.global.u32 	%r616, [%rd6+156];
	xor.b32  	%r932, %r932, %r616;
$L__BB0_22:
	and.b32  	%r618, %r559, 256;
	setp.eq.s32 	%p15, %r618, 0;
	@%p15 bra 	$L__BB0_24;
	ld.global.u32 	%r619, [%rd6+160];
	xor.b32  	%r936, %r936, %r619;
	ld.global.u32 	%r620, [%rd6+164];
	xor.b32  	%r935, %r935, %r620;
	ld.global.u32 	%r621, [%rd6+168];
	xor.b32  	%r934, %r934, %r621;
	ld.global.u32 	%r622, [%rd6+172];
	xor.b32  	%r933, %r933, %r622;
	ld.global.u32 	%r623, [%rd6+176];
	xor.b32  	%r932, %r932, %r623;
$L__BB0_24:
	and.b32  	%r625, %r559, 512;
	setp.eq.s32 	%p16, %r625, 0;
	@%p16 bra 	$L__BB0_26;
	ld.global.u32 	%r626, [%rd6+180];
	xor.b32  	%r936, %r936, %r626;
	ld.global.u32 	%r627, [%rd6+184];
	xor.b32  	%r935, %r935, %r627;
	ld.global.u32 	%r628, [%rd6+188];
	xor.b32  	%r934, %r934, %r628;
	ld.global.u32 	%r629, [%rd6+192];
	xor.b32  	%r933, %r933, %r629;
	ld.global.u32 	%r630, [%rd6+196];
	xor.b32  	%r932, %r932, %r630;
$L__BB0_26:
	and.b32  	%r632, %r559, 1024;
	setp.eq.s32 	%p17, %r632, 0;
	@%p17 bra 	$L__BB0_28;
	ld.global.u32 	%r633, [%rd6+200];
	xor.b32  	%r936, %r936, %r633;
	ld.global.u32 	%r634, [%rd6+204];
	xor.b32  	%r935, %r935, %r634;
	ld.global.u32 	%r635, [%rd6+208];
	xor.b32  	%r934, %r934, %r635;
	ld.global.u32 	%r636, [%rd6+212];
	xor.b32  	%r933, %r933, %r636;
	ld.global.u32 	%r637, [%rd6+216];
	xor.b32  	%r932, %r932, %r637;
$L__BB0_28:
	and.b32  	%r639, %r559, 2048;
	setp.eq.s32 	%p18, %r639, 0;
	@%p18 bra 	$L__BB0_30;
	ld.global.u32 	%r640, [%rd6+220];
	xor.b32  	%r936, %r936, %r640;
	ld.global.u32 	%r641, [%rd6+224];
	xor.b32  	%r935, %r935, %r641;
	ld.global.u32 	%r642, [%rd6+228];
	xor.b32  	%r934, %r934, %r642;
	ld.global.u32 	%r643, [%rd6+232];
	xor.b32  	%r933, %r933, %r643;
	ld.global.u32 	%r644, [%rd6+236];
	xor.b32  	%r932, %r932, %r644;
$L__BB0_30:
	and.b32  	%r646, %r559, 4096;
	setp.eq.s32 	%p19, %r646, 0;
	@%p19 bra 	$L__BB0_32;
	ld.global.u32 	%r647, [%rd6+240];
	xor.b32  	%r936, %r936, %r647;
	ld.global.u32 	%r648, [%rd6+244];
	xor.b32  	%r935, %r935, %r648;
	ld.global.u32 	%r649, [%rd6+248];
	xor.b32  	%r934, %r934, %r649;
	ld.global.u32 	%r650, [%rd6+252];
	xor.b32  	%r933, %r933, %r650;
	ld.global.u32 	%r651, [%rd6+256];
	xor.b32  	%r932, %r932, %r651;
$L__BB0_32:
	and.b32  	%r653, %r559, 8192;
	setp.eq.s32 	%p20, %r653, 0;
	@%p20 bra 	$L__BB0_34;
	ld.global.u32 	%r654, [%rd6+260];
	xor.b32  	%r936, %r936, %r654;
	ld.global.u32 	%r655, [%rd6+264];
	xor.b32  	%r935, %r935, %r655;
	ld.global.u32 	%r656, [%rd6+268];
	xor.b32  	%r934, %r934, %r656;
	ld.global.u32 	%r657, [%rd6+272];
	xor.b32  	%r933, %r933, %r657;
	ld.global.u32 	%r658, [%rd6+276];
	xor.b32  	%r932, %r932, %r658;
$L__BB0_34:
	and.b32  	%r660, %r559, 16384;
	setp.eq.s32 	%p21, %r660, 0;
	@%p21 bra 	$L__BB0_36;
	ld.global.u32 	%r661, [%rd6+280];
	xor.b32  	%r936, %r936, %r661;
	ld.global.u32 	%r662, [%rd6+284];
	xor.b32  	%r935, %r935, %r662;
	ld.global.u32 	%r663, [%rd6+288];
	xor.b32  	%r934, %r934, %r663;
	ld.global.u32 	%r664, [%rd6+292];
	xor.b32  	%r933, %r933, %r664;
	ld.global.u32 	%r665, [%rd6+296];
	xor.b32  	%r932, %r932, %r665;
$L__BB0_36:
	and.b32  	%r667, %r559, 32768;
	setp.eq.s32 	%p22, %r667, 0;
	@%p22 bra 	$L__BB0_38;
	ld.global.u32 	%r668, [%rd6+300];
	xor.b32  	%r936, %r936, %r668;
	ld.global.u32 	%r669, [%rd6+304];
	xor.b32  	%r935, %r935, %r669;
	ld.global.u32 	%r670, [%rd6+308];
	xor.b32  	%r934, %r934, %r670;
	ld.global.u32 	%r671, [%rd6+312];
	xor.b32  	%r933, %r933, %r671;
	ld.global.u32 	%r672, [%rd6+316];
	xor.b32  	%r932, %r932, %r672;
$L__BB0_38:
	add.s32 	%r931, %r931, 16;
	setp.ne.s32 	%p23, %r931, 32;
	@%p23 bra 	$L__BB0_6;
	mad.lo.s32 	%r673, %r925, -31, %r16;
	add.s32 	%r925, %r673, 1;
	setp.ne.s32 	%p24, %r925, 5;
	@%p24 bra 	$L__BB0_5;
	st.local.u32 	[%rd1+4], %r936;
	st.local.v2.u32 	[%rd1+8], {%r935, %r934};
	st.local.v2.u32 	[%rd1+16], {%r933, %r932};
	setp.eq.s64 	%p25, %rd4, 1;
	@%p25 bra 	$L__BB0_115;
	mov.b32 	%r932, 0;
	mov.u32 	%r1025, %r932;
	mov.u32 	%r1026, %r932;
	mov.u32 	%r1027, %r932;
	mov.u32 	%r936, %r932;
	mov.u32 	%r1017, %r932;
$L__BB0_42:
	mul.wide.u32 	%rd17, %r1017, 4;
	add.s64 	%rd18, %rd1, %rd17;
	ld.local.u32 	%r191, [%rd18+4];
	shl.b32 	%r192, %r1017, 5;
	mov.b32 	%r1023, 0;
$L__BB0_43:
	.pragma "nounroll";
	shr.u32 	%r676, %r191, %r1023;
	and.b32  	%r677, %r676, 1;
	setp.eq.b32 	%p26, %r677, 1;
	not.pred 	%p27, %p26;
	add.s32 	%r678, %r192, %r1023;
	mul.lo.s32 	%r679, %r678, 5;
	mul.wide.u32 	%rd19, %r679, 4;
	add.s64 	%rd7, %rd5, %rd19;
	@%p27 bra 	$L__BB0_45;
	ld.global.u32 	%r680, [%rd7];
	xor.b32  	%r936, %r936, %r680;
	ld.global.u32 	%r681, [%rd7+4];
	xor.b32  	%r1027, %r1027, %r681;
	ld.global.u32 	%r682, [%rd7+8];
	xor.b32  	%r1026, %r1026, %r682;
	ld.global.u32 	%r683, [%rd7+12];
	xor.b32  	%r1025, %r1025, %r683;
	ld.global.u32 	%r684, [%rd7+16];
	xor.b32  	%r932, %r932, %r684;
$L__BB0_45:
	and.b32  	%r686, %r676, 2;
	setp.eq.s32 	%p28, %r686, 0;
	@%p28 bra 	$L__BB0_47;
	ld.global.u32 	%r687, [%rd7+20];
	xor.b32  	%r936, %r936, %r687;
	ld.global.u32 	%r688, [%rd7+24];
	xor.b32  	%r1027, %r1027, %r688;
	ld.global.u32 	%r689, [%rd7+28];
	xor.b32  	%r1026, %r1026, %r689;
	ld.global.u32 	%r690, [%rd7+32];
	xor.b32  	%r1025, %r1025, %r690;
	ld.global.u32 	%r691, [%rd7+36];
	xor.b32  	%r932, %r932, %r691;
$L__BB0_47:
	and.b32  	%r693, %r676, 4;
	setp.eq.s32 	%p29, %r693, 0;
	@%p29 bra 	$L__BB0_49;
	ld.global.u32 	%r694, [%rd7+40];
	xor.b32  	%r936, %r936, %r694;
	ld.global.u32 	%r695, [%rd7+44];
	xor.b32  	%r1027, %r1027, %r695;
	ld.global.u32 	%r696, [%rd7+48];
	xor.b32  	%r1026, %r1026, %r696;
	ld.global.u32 	%r697, [%rd7+52];
	xor.b32  	%r1025, %r1025, %r697;
	ld.global.u32 	%r698, [%rd7+56];
	xor.b32  	%r932, %r932, %r698;
$L__BB0_49:
	and.b32  	%r700, %r676, 8;
	setp.eq.s32 	%p30, %r700, 0;
	@%p30 bra 	$L__BB0_51;
	ld.global.u32 	%r701, [%rd7+60];
	xor.b32  	%r936, %r936, %r701;
	ld.global.u32 	%r702, [%rd7+64];
	xor.b32  	%r1027, %r1027, %r702;
	ld.global.u32 	%r703, [%rd7+68];
	xor.b32  	%r1026, %r1026, %r703;
	ld.global.u32 	%r704, [%rd7+72];
	xor.b32  	%r1025, %r1025, %r704;
	ld.global.u32 	%r705, [%rd7+76];
	xor.b32  	%r932, %r932, %r705;
$L__BB0_51:
	and.b32  	%r707, %r676, 16;
	setp.eq.s32 	%p31, %r707, 0;
	@%p31 bra 	$L__BB0_53;
	ld.global.u32 	%r708, [%rd7+80];
	xor.b32  	%r936, %r936, %r708;
	ld.global.u32 	%r709, [%rd7+84];
	xor.b32  	%r1027, %r1027, %r709;
	ld.global.u32 	%r710, [%rd7+88];
	xor.b32  	%r1026, %r1026, %r710;
	ld.global.u32 	%r711, [%rd7+92];
	xor.b32  	%r1025, %r1025, %r711;
	ld.global.u32 	%r712, [%rd7+96];
	xor.b32  	%r932, %r932, %r712;
$L__BB0_53:
	and.b32  	%r714, %r676, 32;
	setp.eq.s32 	%p32, %r714, 0;
	@%p32 bra 	$L__BB0_55;
	ld.global.u32 	%r715, [%rd7+100];
	xor.b32  	%r936, %r936, %r715;
	ld.global.u32 	%r716, [%rd7+104];
	xor.b32  	%r1027, %r1027, %r716;
	ld.global.u32 	%r717, [%rd7+108];
	xor.b32  	%r1026, %r1026, %r717;
	ld.global.u32 	%r718, [%rd7+112];
	xor.b32  	%r1025, %r1025, %r718;
	ld.global.u32 	%r719, [%rd7+116];
	xor.b32  	%r932, %r932, %r719;
$L__BB0_55:
	and.b32  	%r721, %r676, 64;
	setp.eq.s32 	%p33, %r721, 0;
	@%p33 bra 	$L__BB0_57;
	ld.global.u32 	%r722, [%rd7+120];
	xor.b32  	%r936, %r936, %r722;
	ld.global.u32 	%r723, [%rd7+124];
	xor.b32  	%r1027, %r1027, %r723;
	ld.global.u32 	%r724, [%rd7+128];
	xor.b32  	%r1026, %r1026, %r724;
	ld.global.u32 	%r725, [%rd7+132];
	xor.b32  	%r1025, %r1025, %r725;
	ld.global.u32 	%r726, [%rd7+136];
	xor.b32  	%r932, %r932, %r726;
$L__BB0_57:
	and.b32  	%r728, %r676, 128;
	setp.eq.s32 	%p34, %r728, 0;
	@%p34 bra 	$L__BB0_59;
	ld.global.u32 	%r729, [%rd7+140];
	xor.b32  	%r936, %r936, %r729;
	ld.global.u32 	%r730, [%rd7+144];
	xor.b32  	%r1027, %r1027, %r730;
	ld.global.u32 	%r731, [%rd7+148];
	xor.b32  	%r1026, %r1026, %r731;
	ld.global.u32 	%r732, [%rd7+152];
	xor.b32  	%r1025, %r1025, %r732;
	ld.global.u32 	%r733, [%rd7+156];
	xor.b32  	%r932, %r932, %r733;
$L__BB0_59:
	and.b32  	%r735, %r676, 256;
	setp.eq.s32 	%p35, %r735, 0;
	@%p35 bra 	$L__BB0_61;
	ld.global.u32 	%r736, [%rd7+160];
	xor.b32  	%r936, %r936, %r736;
	ld.global.u32 	%r737, [%rd7+164];
	xor.b32  	%r1027, %r1027, %r737;
	ld.global.u32 	%r738, [%rd7+168];
	xor.b32  	%r1026, %r1026, %r738;
	ld.global.u32 	%r739, [%rd7+172];
	xor.b32  	%r1025, %r1025, %r739;
	ld.global.u32 	%r740, [%rd7+176];
	xor.b32  	%r932, %r932, %r740;
$L__BB0_61:
	and.b32  	%r742, %r676, 512;
	setp.eq.s32 	%p36, %r742, 0;
	@%p36 bra 	$L__BB0_63;
	ld.global.u32 	%r743, [%rd7+180];
	xor.b32  	%r936, %r936, %r743;
	ld.global.u32 	%r744, [%rd7+184];
	xor.b32  	%r1027, %r1027, %r744;
	ld.global.u32 	%r745, [%rd7+188];
	xor.b32  	%r1026, %r1026, %r745;
	ld.global.u32 	%r746, [%rd7+192];
	xor.b32  	%r1025, %r1025, %r746;
	ld.global.u32 	%r747, [%rd7+196];
	xor.b32  	%r932, %r932, %r747;
$L__BB0_63:
	and.b32  	%r749, %r676, 1024;
	setp.eq.s32 	%p37, %r749, 0;
	@%p37 bra 	$L__BB0_65;
	ld.global.u32 	%r750, [%rd7+200];
	xor.b32  	%r936, %r936, %r750;
	ld.global.u32 	%r751, [%rd7+204];
	xor.b32  	%r1027, %r1027, %r751;
	ld.global.u32 	%r752, [%rd7+208];
	xor.b32  	%r1026, %r1026, %r752;
	ld.global.u32 	%r753, [%rd7+212];
	xor.b32  	%r1025, %r1025, %r753;
	ld.global.u32 	%r754, [%rd7+216];
	xor.b32  	%r932, %r932, %r754;
$L__BB0_65:
	and.b32  	%r756, %r676, 2048;
	setp.eq.s32 	%p38, %r756, 0;
	@%p38 bra 	$L__BB0_67;
	ld.global.u32 	%r757, [%rd7+220];
	xor.b32  	%r936, %r936, %r757;
	ld.global.u32 	%r758, [%rd7+224];
	xor.b32  	%r1027, %r1027, %r758;
	ld.global.u32 	%r759, [%rd7+228];
	xor.b32  	%r1026, %r1026, %r759;
	ld.global.u32 	%r760, [%rd7+232];
	xor.b32  	%r1025, %r1025, %r760;
	ld.global.u32 	%r761, [%rd7+236];
	xor.b32  	%r932, %r932, %r761;
$L__BB0_67:
	and.b32  	%r763, %r676, 4096;
	setp.eq.s32 	%p39, %r763, 0;
	@%p39 bra 	$L__BB0_69;
	ld.global.u32 	%r764, [%rd7+240];
	xor.b32  	%r936, %r936, %r764;
	ld.global.u32 	%r765, [%rd7+244];
	xor.b32  	%r1027, %r1027, %r765;
	ld.global.u32 	%r766, [%rd7+248];
	xor.b32  	%r1026, %r1026, %r766;
	ld.global.u32 	%r767, [%rd7+252];
	xor.b32  	%r1025, %r1025, %r767;
	ld.global.u32 	%r768, [%rd7+256];
	xor.b32  	%r932, %r932, %r768;
$L__BB0_69:
	and.b32  	%r770, %r676, 8192;
	setp.eq.s32 	%p40, %r770, 0;
	@%p40 bra 	$L__BB0_71;
	ld.global.u32 	%r771, [%rd7+260];
	xor.b32  	%r936, %r936, %r771;
	ld.global.u32 	%r772, [%rd7+264];
	xor.b32  	%r1027, %r1027, %r772;
	ld.global.u32 	%r773, [%rd7+268];
	xor.b32  	%r1026, %r1026, %r773;
	ld.global.u32 	%r774, [%rd7+272];
	xor.b32  	%r1025, %r1025, %r774;
	ld.global.u32 	%r775, [%rd7+276];
	xor.b32  	%r932, %r932, %r775;
$L__BB0_71:
	and.b32  	%r777, %r676, 16384;
	setp.eq.s32 	%p41, %r777, 0;
	@%p41 bra 	$L__BB0_73;
	ld.global.u32 	%r778, [%rd7+280];
	xor.b32  	%r936, %r936, %r778;
	ld.global.u32 	%r779, [%rd7+284];
	xor.b32  	%r1027, %r1027, %r779;
	ld.global.u32 	%r780, [%rd7+288];
	xor.b32  	%r1026, %r1026, %r780;
	ld.global.u32 	%r781, [%rd7+292];
	xor.b32  	%r1025, %r1025, %r781;
	ld.global.u32 	%r782, [%rd7+296];
	xor.b32  	%r932, %r932, %r782;
$L__BB0_73:
	and.b32  	%r784, %r676, 32768;
	setp.eq.s32 	%p42, %r784, 0;
	@%p42 bra 	$L__BB0_75;
	ld.global.u32 	%r785, [%rd7+300];
	xor.b32  	%r936, %r936, %r785;
	ld.global.u32 	%r786, [%rd7+304];
	xor.b32  	%r1027, %r1027, %r786;
	ld.global.u32 	%r787, [%rd7+308];
	xor.b32  	%r1026, %r1026, %r787;
	ld.global.u32 	%r788, [%rd7+312];
	xor.b32  	%r1025, %r1025, %r788;
	ld.global.u32 	%r789, [%rd7+316];
	xor.b32  	%r932, %r932, %r789;
$L__BB0_75:
	add.s32 	%r1023, %r1023, 16;
	setp.ne.s32 	%p43, %r1023, 32;
	@%p43 bra 	$L__BB0_43;
	mad.lo.s32 	%r790, %r1017, -31, %r192;
	add.s32 	%r1017, %r790, 1;
	setp.ne.s32 	%p44, %r1017, 5;
	@%p44 bra 	$L__BB0_42;
	st.local.u32 	[%rd1+4], %r936;
	st.local.v2.u32 	[%rd1+8], {%r1027, %r1026};
	st.local.v2.u32 	[%rd1+16], {%r1025, %r932};
	setp.ne.s64 	%p45, %rd4, 3;
	@%p45 bra 	$L__BB0_115;
	mov.b32 	%r932, 0;
	mov.u32 	%r1117, %r932;
	mov.u32 	%r1118, %r932;
	mov.u32 	%r1119, %r932;
	mov.u32 	%r936, %r932;
	mov.u32 	%r1109, %r932;
$L__BB0_79:
	mul.wide.u32 	%rd20, %r1109, 4;
	add.s64 	%rd21, %rd1, %rd20;
	ld.local.u32 	%r367, [%rd21+4];
	shl.b32 	%r368, %r1109, 5;
	mov.b32 	%r1115, 0;
$L__BB0_80:
	.pragma "nounroll";
	shr.u32 	%r793, %r367, %r1115;
	and.b32  	%r794, %r793, 1;
	setp.eq.b32 	%p46, %r794, 1;
	not.pred 	%p47, %p46;
	add.s32 	%r795, %r368, %r1115;
	mul.lo.s32 	%r796, %r795, 5;
	mul.wide.u32 	%rd22, %r796, 4;
	add.s64 	%rd8, %rd5, %rd22;
	@%p47 bra 	$L__BB0_82;
	ld.global.u32 	%r797, [%rd8];
	xor.b32  	%r936, %r936, %r797;
	ld.global.u32 	%r798, [%rd8+4];
	xor.b32  	%r1119, %r1119, %r798;
	ld.global.u32 	%r799, [%rd8+8];
	xor.b32  	%r1118, %r1118, %r799;
	ld.global.u32 	%r800, [%rd8+12];
	xor.b32  	%r1117, %r1117, %r800;
	ld.global.u32 	%r801, [%rd8+16];
	xor.b32  	%r932, %r932, %r801;
$L__BB0_82:
	and.b32  	%r803, %r793, 2;
	setp.eq.s32 	%p48, %r803, 0;
	@%p48 bra 	$L__BB0_84;
	ld.global.u32 	%r804, [%rd8+20];
	xor.b32  	%r936, %r936, %r804;
	ld.global.u32 	%r805, [%rd8+24];
	xor.b32  	%r1119, %r1119, %r805;
	ld.global.u32 	%r806, [%rd8+28];
	xor.b32  	%r1118, %r1118, %r806;
	ld.global.u32 	%r807, [%rd8+32];
	xor.b32  	%r1117, %r1117, %r807;
	ld.global.u32 	%r808, [%rd8+36];
	xor.b32  	%r932, %r932, %r808;
$L__BB0_84:
	and.b32  	%r810, %r793, 4;
	setp.eq.s32 	%p49, %r810, 0;
	@%p49 bra 	$L__BB0_86;
	ld.global.u32 	%r811, [%rd8+40];
	xor.b32  	%r936, %r936, %r811;
	ld.global.u32 	%r812, [%rd8+44];
	xor.b32  	%r1119, %r1119, %r812;
	ld.global.u32 	%r813, [%rd8+48];
	xor.b32  	%r1118, %r1118, %r813;
	ld.global.u32 	%r814, [%rd8+52];
	xor.b32  	%r1117, %r1117, %r814;
	ld.global.u32 	%r815, [%rd8+56];
	xor.b32  	%r932, %r932, %r815;
$L__BB0_86:
	and.b32  	%r817, %r793, 8;
	setp.eq.s32 	%p50, %r817, 0;
	@%p50 bra 	$L__BB0_88;
	ld.global.u32 	%r818, [%rd8+60];
	xor.b32  	%r936, %r936, %r818;
	ld.global.u32 	%r819, [%rd8+64];
	xor.b32  	%r1119, %r1119, %r819;
	ld.global.u32 	%r820, [%rd8+68];
	xor.b32  	%r1118, %r1118, %r820;
	ld.global.u32 	%r821, [%rd8+72];
	xor.b32  	%r1117, %r1117, %r821;
	ld.global.u32 	%r822, [%rd8+76];
	xor.b32  	%r932, %r932, %r822;
$L__BB0_88:
	and.b32  	%r824, %r793, 16;
	setp.eq.s32 	%p51, %r824, 0;
	@%p51 bra 	$L__BB0_90;
	ld.global.u32 	%r825, [%rd8+80];
	xor.b32  	%r936, %r936, %r825;
	ld.global.u32 	%r826, [%rd8+84];
	xor.b32  	%r1119, %r1119, %r826;
	ld.global.u32 	%r827, [%rd8+88];
	xor.b32  	%r1118, %r1118, %r827;
	ld.global.u32 	%r828, [%rd8+92];
	xor.b32  	%r1117, %r1117, %r828;
	ld.global.u32 	%r829, [%rd8+96];
	xor.b32  	%r932, %r932, %r829;
$L__BB0_90:
	and.b32  	%r831, %r793, 32;
	setp.eq.s32 	%p52, %r831, 0;
	@%p52 bra 	$L__BB0_92;
	ld.global.u32 	%r832, [%rd8+100];
	xor.b32  	%r936, %r936, %r832;
	ld.global.u32 	%r833, [%rd8+104];
	xor.b32  	%r1119, %r1119, %r833;
	ld.global.u32 	%r834, [%rd8+108];
	xor.b32  	%r1118, %r1118, %r834;
	ld.global.u32 	%r835, [%rd8+112];
	xor.b32  	%r1117, %r1117, %r835;
	ld.global.u32 	%r836, [%rd8+116];
	xor.b32  	%r932, %r932, %r836;
$L__BB0_92:
	and.b32  	%r838, %r793, 64;
	setp.eq.s32 	%p53, %r838, 0;
	@%p53 bra 	$L__BB0_94;
	ld.global.u32 	%r839, [%rd8+120];
	xor.b32  	%r936, %r936, %r839;
	ld.global.u32 	%r840, [%rd8+124];
	xor.b32  	%r1119, %r1119, %r840;
	ld.global.u32 	%r841, [%rd8+128];
	xor.b32  	%r1118, %r1118, %r841;
	ld.global.u32 	%r842, [%rd8+132];
	xor.b32  	%r1117, %r1117, %r842;
	ld.global.u32 	%r843, [%rd8+136];
	xor.b32  	%r932, %r932, %r843;
$L__BB0_94:
	and.b32  	%r845, %r793, 128;
	setp.eq.s32 	%p54, %r845, 0;
	@%p54 bra 	$L__BB0_96;
	ld.global.u32 	%r846, [%rd8+140];
	xor.b32  	%r936, %r936, %r846;
	ld.global.u32 	%r847, [%rd8+144];
	xor.b32  	%r1119, %r1119, %r847;
	ld.global.u32 	%r848, [%rd8+148];
	xor.b32  	%r1118, %r1118, %r848;
	ld.global.u32 	%r849, [%rd8+152];
	xor.b32  	%r1117, %r1117, %r849;
	ld.global.u32 	%r850, [%rd8+156];
	xor.b32  	%r932, %r932, %r850;
$L__BB0_96:
	and.b32  	%r852, %r793, 256;
	setp.eq.s32 	%p55, %r852, 0;
	@%p55 bra 	$L__BB0_98;
	ld.global.u32 	%r853, [%rd8+160];
	xor.b32  	%r936, %r936, %r853;
	ld.global.u32 	%r854, [%rd8+164];
	xor.b32  	%r1119, %r1119, %r854;
	ld.global.u32 	%r855, [%rd8+168];
	xor.b32  	%r1118, %r1118, %r855;
	ld.global.u32 	%r856, [%rd8+172];
	xor.b32  	%r1117, %r1117, %r856;
	ld.global.u32 	%r857, [%rd8+176];
	xor.b32  	%r932, %r932, %r857;
$L__BB0_98:
	and.b32  	%r859, %r793, 512;
	setp.eq.s32 	%p56, %r859, 0;
	@%p56 bra 	$L__BB0_100;
	ld.global.u32 	%r860, [%rd8+180];
	xor.b32  	%r936, %r936, %r860;
	ld.global.u32 	%r861, [%rd8+184];
	xor.b32  	%r1119, %r1119, %r861;
	ld.global.u32 	%r862, [%rd8+188];
	xor.b32  	%r1118, %r1118, %r862;
	ld.global.u32 	%r863, [%rd8+192];
	xor.b32  	%r1117, %r1117, %r863;
	ld.global.u32 	%r864, [%rd8+196];
	xor.b32  	%r932, %r932, %r864;
$L__BB0_100:
	and.b32  	%r866, %r793, 1024;
	setp.eq.s32 	%p57, %r866, 0;
	@%p57 bra 	$L__BB0_102;
	ld.global.u32 	%r867, [%rd8+200];
	xor.b32  	%r936, %r936, %r867;
	ld.global.u32 	%r868, [%rd8+204];
	xor.b32  	%r1119, %r1119, %r868;
	ld.global.u32 	%r869, [%rd8+208];
	xor.b32  	%r1118, %r1118, %r869;
	ld.global.u32 	%r870, [%rd8+212];
	xor.b32  	%r1117, %r1117, %r870;
	ld.global.u32 	%r871, [%rd8+216];
	xor.b32  	%r932, %r932, %r871;
$L__BB0_102:
	and.b32  	%r873, %r793, 2048;
	setp.eq.s32 	%p58, %r873, 0;
	@%p58 bra 	$L__BB0_104;
	ld.global.u32 	%r874, [%rd8+220];
	xor.b32  	%r936, %r936, %r874;
	ld.global.u32 	%r875, [%rd8+224];
	xor.b32  	%r1119, %r1119, %r875;
	ld.global.u32 	%r876, [%rd8+228];
	xor.b32  	%r1118, %r1118, %r876;
	ld.global.u32 	%r877, [%rd8+232];
	xor.b32  	%r1117, %r1117, %r877;
	ld.global.u32 	%r878, [%rd8+236];
	xor.b32  	%r932, %r932, %r878;
$L__BB0_104:
	and.b32  	%r880, %r793, 4096;
	setp.eq.s32 	%p59, %r880, 0;
	@%p59 bra 	$L__BB0_106;
	ld.global.u32 	%r881, [%rd8+240];
	xor.b32  	%r936, %r936, %r881;
	ld.global.u32 	%r882, [%rd8+244];
	xor.b32  	%r1119, %r1119, %r882;
	ld.global.u32 	%r883, [%rd8+248];
	xor.b32  	%r1118, %r1118, %r883;
	ld.global.u32 	%r884, [%rd8+252];
	xor.b32  	%r1117, %r1117, %r884;
	ld.global.u32 	%r885, [%rd8+256];
	xor.b32  	%r932, %r932, %r885;
$L__BB0_106:
	and.b32  	%r887, %r793, 8192;
	setp.eq.s32 	%p60, %r887, 0;
	@%p60 bra 	$L__BB0_108;
	ld.global.u32 	%r888, [%rd8+260];
	xor.b32  	%r936, %r936, %r888;
	ld.global.u32 	%r889, [%rd8+264];
	xor.b32  	%r1119, %r1119, %r889;
	ld.global.u32 	%r890, [%rd8+268];
	xor.b32  	%r1118, %r1118, %r890;
	ld.global.u32 	%r891, [%rd8+272];
	xor.b32  	%r1117, %r1117, %r891;
	ld.global.u32 	%r892, [%rd8+276];
	xor.b32  	%r932, %r932, %r892;
$L__BB0_108:
	and.b32  	%r894, %r793, 16384;
	setp.eq.s32 	%p61, %r894, 0;
	@%p61 bra 	$L__BB0_110;
	ld.global.u32 	%r895, [%rd8+280];
	xor.b32  	%r936, %r936, %r895;
	ld.global.u32 	%r896, [%rd8+284];
	xor.b32  	%r1119, %r1119, %r896;
	ld.global.u32 	%r897, [%rd8+288];
	xor.b32  	%r1118, %r1118, %r897;
	ld.global.u32 	%r898, [%rd8+292];
	xor.b32  	%r1117, %r1117, %r898;
	ld.global.u32 	%r899, [%rd8+296];
	xor.b32  	%r932, %r932, %r899;
$L__BB0_110:
	and.b32  	%r901, %r793, 32768;
	setp.eq.s32 	%p62, %r901, 0;
	@%p62 bra 	$L__BB0_112;
	ld.global.u32 	%r902, [%rd8+300];
	xor.b32  	%r936, %r936, %r902;
	ld.global.u32 	%r903, [%rd8+304];
	xor.b32  	%r1119, %r1119, %r903;
	ld.global.u32 	%r904, [%rd8+308];
	xor.b32  	%r1118, %r1118, %r904;
	ld.global.u32 	%r905, [%rd8+312];
	xor.b32  	%r1117, %r1117, %r905;
	ld.global.u32 	%r906, [%rd8+316];
	xor.b32  	%r932, %r932, %r906;
$L__BB0_112:
	add.s32 	%r1115, %r1115, 16;
	setp.ne.s32 	%p63, %r1115, 32;
	@%p63 bra 	$L__BB0_80;
	mad.lo.s32 	%r907, %r1109, -31, %r368;
	add.s32 	%r1109, %r907, 1;
	setp.ne.s32 	%p64, %r1109, 5;
	@%p64 bra 	$L__BB0_79;
	st.local.u32 	[%rd1+4], %r936;
	st.local.v2.u32 	[%rd1+8], {%r1119, %r1118};
	st.local.v2.u32 	[%rd1+16], {%r1117, %r932};
$L__BB0_115:
	shr.u64 	%rd26, %rd3, 2;
	add.s32 	%r919, %r919, 1;
	setp.gt.u64 	%p65, %rd3, 3;
	@%p65 bra 	$L__BB0_3;
$L__BB0_116:
	shr.u32 	%r908, %r936, 2;
	xor.b32  	%r909, %r908, %r936;
	shl.b32 	%r910, %r932, 4;
	shl.b32 	%r911, %r909, 1;
	xor.b32  	%r912, %r911, %r910;
	xor.b32  	%r913, %r912, %r909;
	xor.b32  	%r914, %r913, %r932;
	add.s32 	%r915, %r3, %r914;
	add.s32 	%r916, %r915, -637770787;
	cvt.rn.f32.u32 	%f1, %r916;
	fma.rn.f32 	%f2, %f1, 0f2F800000, 0f2F000000;
	fma.rn.f32 	%f3, %f2, 0f40000000, 0fBF800000;
	cvta.to.global.u64 	%rd23, %rd10;
	shl.b64 	%rd24, %rd2, 2;
	add.s64 	%rd25, %rd23, %rd24;
	st.global.f32 	[%rd25], %f3;
$L__BB0_117:
	ret;

}
	// .globl	_Z4reluPfi
.visible .entry _Z4reluPfi(
	.param .u64 .ptr .align 1 _Z4reluPfi_param_0,
	.param .u32 _Z4reluPfi_param_1
)
{
	.reg .pred 	%p<2>;
	.reg .b32 	%r<6>;
	.reg .b32 	%f<3>;
	.reg .b64 	%rd<5>;

	ld.param.u64 	%rd1, [_Z4reluPfi_param_0];
	ld.param.u32 	%r2, [_Z4reluPfi_param_1];
	mov.u32 	%r3, %ctaid.x;
	mov.u32 	%r4, %ntid.x;
	mov.u32 	%r5, %tid.x;
	mad.lo.s32 	%r1, %r3, %r4, %r5;
	setp.ge.s32 	%p1, %r1, %r2;
	@%p1 bra 	$L__BB1_2;
	cvta.to.global.u64 	%rd2, %rd1;
	mul.wide.s32 	%rd3, %r1, 4;
	add.s64 	%rd4, %rd2, %rd3;
	ld.global.f32 	%f1, [%rd4];
	max.f32 	%f2, %f1, 0f00000000;
	st.global.f32 	[%rd4], %f2;
$L__BB1_2:
	ret;

}
	// .globl	_Z11accum_statsPKfPfS1_
.visible .entry _Z11accum_statsPKfPfS1_(
	.param .u64 .ptr .align 1 _Z11accum_statsPKfPfS1__param_0,
	.param .u64 .ptr .align 1 _Z11accum_statsPKfPfS1__param_1,
	.param .u64 .ptr .align 1 _Z11accum_statsPKfPfS1__param_2
)
{
	.reg .pred 	%p<4>;
	.reg .b32 	%r<11>;
	.reg .b32 	%f<6>;
	.reg .b64 	%rd<12>;

	ld.param.u64 	%rd1, [_Z11accum_statsPKfPfS1__param_0];
	ld.param.u64 	%rd2, [_Z11accum_statsPKfPfS1__param_1];
	ld.param.u64 	%rd3, [_Z11accum_statsPKfPfS1__param_2];
	mov.u32 	%r3, %ctaid.y;
	mov.u32 	%r4, %ntid.y;
	mov.u32 	%r5, %tid.y;
	mad.lo.s32 	%r1, %r3, %r4, %r5;
	mov.u32 	%r6, %ctaid.x;
	mov.u32 	%r7, %ntid.x;
	mov.u32 	%r8, %tid.x;
	mad.lo.s32 	%r2, %r6, %r7, %r8;
	setp.gt.u32 	%p1, %r1, 1023;
	setp.gt.s32 	%p2, %r2, 1023;
	or.pred  	%p3, %p1, %p2;
	@%p3 bra 	$L__BB2_2;
	cvta.to.global.u64 	%rd4, %rd1;
	cvta.to.global.u64 	%rd5, %rd2;
	cvta.to.global.u64 	%rd6, %rd3;
	shl.b32 	%r9, %r1, 10;
	add.s32 	%r10, %r9, %r2;
	mul.wide.s32 	%rd7, %r10, 4;
	add.s64 	%rd8, %rd4, %rd7;
	ld.global.f32 	%f1, [%rd8];
	mul.wide.s32 	%rd9, %r2, 4;
	add.s64 	%rd10, %rd5, %rd9;
	abs.f32 	%f2, %f1;
	atom.global.add.f32 	%f3, [%rd10], %f2;
	add.s64 	%rd11, %rd6, %rd9;
	mul.f32 	%f4, %f1, %f1;
	atom.global.add.f32 	%f5, [%rd11], %f4;
$L__BB2_2:
	ret;

}
	// .globl	_Z12quantize_awqPKfS0_S0_Pa
.visible .entry _Z12quantize_awqPKfS0_S0_Pa(
	.param .u64 .ptr .align 1 _Z12quantize_awqPKfS0_S0_Pa_param_0,
	.param .u64 .ptr .align 1 _Z12quantize_awqPKfS0_S0_Pa_param_1,
	.param .u64 .ptr .align 1 _Z12quantize_awqPKfS0_S0_Pa_param_2,
	.param .u64 .ptr .align 1 _Z12quantize_awqPKfS0_S0_Pa_param_3
)
{
	.reg .pred 	%p<4>;
	.reg .b32 	%r<12>;
	.reg .b32 	%f<9>;
	.reg .b64 	%rd<16>;

	ld.param.u64 	%rd1, [_Z12quantize_awqPKfS0_S0_Pa_param_0];
	ld.param.u64 	%rd2, [_Z12quantize_awqPKfS0_S0_Pa_param_1];
	ld.param.u64 	%rd3, [_Z12quantize_awqPKfS0_S0_Pa_param_2];
	ld.param.u64 	%rd4, [_Z12quantize_awqPKfS0_S0_Pa_param_3];
	mov.u32 	%r3, %ctaid.y;
	mov.u32 	%r4, %ntid.y;
	mov.u32 	%r5, %tid.y;
	mad.lo.s32 	%r1, %r3, %r4, %r5;
	mov.u32 	%r6, %ctaid.x;
	mov.u32 	%r7, %ntid.x;
	mov.u32 	%r8, %tid.x;
	mad.lo.s32 	%r2, %r6, %r7, %r8;
	setp.gt.u32 	%p1, %r1, 1023;
	setp.gt.s32 	%p2, %r2, 1023;
	or.pred  	%p3, %p1, %p2;
	@%p3 bra 	$L__BB3_2;
	cvta.to.global.u64 	%rd5, %rd2;
	cvta.to.global.u64 	%rd6, %rd1;
	cvta.to.global.u64 	%rd7, %rd3;
	cvta.to.global.u64 	%rd8, %rd4;
	mul.wide.u32 	%rd9, %r1, 4;
	add.s64 	%rd10, %rd5, %rd9;
	ld.global.f32 	%f1, [%rd10];
	rcp.rn.f32 	%f2, %f1;
	shl.b32 	%r9, %r1, 10;
	add.s32 	%r10, %r9, %r2;
	cvt.s64.s32 	%rd11, %r10;
	mul.wide.s32 	%rd12, %r10, 4;
	add.s64 	%rd13, %rd6, %rd12;
	ld.global.f32 	%f3, [%rd13];
	add.s64 	%rd14, %rd7, %rd9;
	ld.global.f32 	%f4, [%rd14];
	mul.f32 	%f5, %f3, %f4;
	mul.f32 	%f6, %f2, %f5;
	max.f32 	%f7, %f6, 0fC2FE0000;
	min.f32 	%f8, %f7, 0f42FE0000;
	cvt.rni.s32.f32 	%r11, %f8;
	add.s64 	%rd15, %rd8, %rd11;
	st.global.u8 	[%rd15], %r11;
$L__BB3_2:
	ret;

}
	// .globl	_Z15dequantizeTiledPKfPKaPfS0_S0_
.visible .entry _Z15dequantizeTiledPKfPKaPfS0_S0_(
	.param .u64 .ptr .align 1 _Z15dequantizeTiledPKfPKaPfS0_S0__param_0,
	.param .u64 .ptr .align 1 _Z15dequantizeTiledPKfPKaPfS0_S0__param_1,
	.param .u64 .ptr .align 1 _Z15dequantizeTiledPKfPKaPfS0_S0__param_2,
	.param .u64 .ptr .align 1 _Z15dequantizeTiledPKfPKaPfS0_S0__param_3,
	.param .u64 .ptr .align 1 _Z15dequantizeTiledPKfPKaPfS0_S0__param_4
)
{
	.reg .pred 	%p<12>;
	.reg .b16 	%rs<21>;
	.reg .b32 	%r<44>;
	.reg .b32 	%f<128>;
	.reg .b64 	%rd<30>;
	// demoted variable
	.shared .align 4 .b8 _ZZ15dequantizeTiledPKfPKaPfS0_S0_E4Asub[1024];
	// demoted variable
	.shared .align 1 .b8 _ZZ15dequantizeTiledPKfPKaPfS0_S0_E4Bsub[256];
	// demoted variable
	.shared .align 4 .b8 _ZZ15dequantizeTiledPKfPKaPfS0_S0_E7invTile[64];
	// demoted variable
	.shared .align 4 .b8 _ZZ15dequantizeTiledPKfPKaPfS0_S0_E5dTile[64];
	ld.param.u64 	%rd13, [_Z15dequantizeTiledPKfPKaPfS0_S0__param_0];
	ld.param.u64 	%rd14, [_Z15dequantizeTiledPKfPKaPfS0_S0__param_1];
	ld.param.u64 	%rd15, [_Z15dequantizeTiledPKfPKaPfS0_S0__param_3];
	ld.param.u64 	%rd16, [_Z15dequantizeTiledPKfPKaPfS0_S0__param_4];
	cvta.to.global.u64 	%rd17, %rd16;
	cvta.to.global.u64 	%rd18, %rd15;
	cvta.to.global.u64 	%rd1, %rd14;
	cvta.to.global.u64 	%rd19, %rd13;
	mov.u32 	%r22, %ctaid.y;
	shl.b32 	%r23, %r22, 4;
	mov.u32 	%r1, %tid.y;
	add.s32 	%r2, %r23, %r1;
	mov.u32 	%r24, %ctaid.x;
	shl.b32 	%r25, %r24, 4;
	mov.u32 	%r40, %tid.x;
	add.s32 	%r4, %r25, %r40;
	shl.b32 	%r26, %r1, 10;
	shl.b32 	%r27, %r1, 6;
	mov.u32 	%r28, _ZZ15dequantizeTiledPKfPKaPfS0_S0_E4Asub;
	add.s32 	%r5, %r28, %r27;
	shl.b32 	%r29, %r40, 2;
	add.s32 	%r6, %r5, %r29;
	sub.s32 	%r7, 1024, %r1;
	shl.b32 	%r30, %r1, 4;
	mov.u32 	%r31, _ZZ15dequantizeTiledPKfPKaPfS0_S0_E4Bsub;
	add.s32 	%r11, %r31, %r40;
	add.s32 	%r8, %r11, %r30;
	mov.u32 	%r32, _ZZ15dequantizeTiledPKfPKaPfS0_S0_E7invTile;
	add.s32 	%r9, %r32, %r29;
	mov.u32 	%r33, _ZZ15dequantizeTiledPKfPKaPfS0_S0_E5dTile;
	add.s32 	%r10, %r33, %r29;
	or.b32  	%r34, %r40, %r26;
	add.s32 	%r42, %r34, %r25;
	shl.b32 	%r35, %r22, 14;
	add.s32 	%r36, %r34, %r35;
	mul.wide.u32 	%rd20, %r36, 4;
	add.s64 	%rd29, %rd19, %rd20;
	mul.wide.u32 	%rd21, %r40, 4;
	add.s64 	%rd28, %rd18, %rd21;
	add.s64 	%rd27, %rd17, %rd21;
	mov.f32 	%f124, 0f00000000;
	mov.b32 	%r41, 0;
	mov.u32 	%r43, %r41;
$L__BB4_1:
	cvt.s64.s32 	%rd22, %r42;
	add.s64 	%rd8, %rd1, %rd22;
	max.u32 	%r37, %r2, %r40;
	setp.gt.u32 	%p1, %r37, 1023;
	mov.f32 	%f125, 0f00000000;
	@%p1 bra 	$L__BB4_3;
	ld.global.f32 	%f125, [%rd29];
$L__BB4_3:
	setp.gt.s32 	%p2, %r4, 1023;
	st.shared.f32 	[%r6], %f125;
	setp.ge.u32 	%p3, %r41, %r7;
	mov.b16 	%rs20, 0;
	or.pred  	%p4, %p2, %p3;
	@%p4 bra 	$L__BB4_5;
	ld.global.u8 	%rs20, [%rd8];
$L__BB4_5:
	setp.ne.s32 	%p5, %r1, 0;
	st.shared.u8 	[%r8], %rs20;
	@%p5 bra 	$L__BB4_11;
	setp.gt.u32 	%p6, %r40, 1023;
	mov.f32 	%f126, 0f3F800000;
	@%p6 bra 	$L__BB4_8;
	ld.global.f32 	%f126, [%rd28];
$L__BB4_8:
	setp.gt.u32 	%p7, %r40, 1023;
	st.shared.f32 	[%r9], %f126;
	mov.f32 	%f127, 0f3F800000;
	@%p7 bra 	$L__BB4_10;
	ld.global.f32 	%f127, [%rd27];
$L__BB4_10:
	st.shared.f32 	[%r10], %f127;
$L__BB4_11:
	bar.sync 	0;
	ld.shared.f32 	%f13, [%r5];
	ld.shared.f32 	%f14, [_ZZ15dequantizeTiledPKfPKaPfS0_S0_E7invTile];
	mul.f32 	%f15, %f13, %f14;
	ld.shared.s8 	%rs4, [%r11];
	cvt.rn.f32.s16 	%f16, %rs4;
	ld.shared.f32 	%f17, [_ZZ15dequantizeTiledPKfPKaPfS0_S0_E5dTile];
	mul.f32 	%f18, %f17, %f16;
	fma.rn.f32 	%f19, %f15, %f18, %f124;
	ld.shared.f32 	%f20, [%r5+4];
	ld.shared.f32 	%f21, [_ZZ15dequantizeTiledPKfPKaPfS0_S0_E7invTile+4];
	mul.f32 	%f22, %f20, %f21;
	ld.shared.s8 	%rs5, [%r11+16];
	cvt.rn.f32.s16 	%f23, %rs5;
	ld.shared.f32 	%f24, [_ZZ15dequantizeTiledPKfPKaPfS0_S0_E5dTile+4];
	mul.f32 	%f25, %f24, %f23;
	fma.rn.f32 	%f26, %f22, %f25, %f19;
	ld.shared.f32 	%f27, [%r5+8];
	ld.shared.f32 	%f28, [_ZZ15dequantizeTiledPKfPKaPfS0_S0_E7invTile+8];
	mul.f32 	%f29, %f27, %f28;
	ld.shared.s8 	%rs6, [%r11+32];
	cvt.rn.f32.s16 	%f30, %rs6;
	ld.shared.f32 	%f31, [_ZZ15dequantizeTiledPKfPKaPfS0_S0_E5dTile+8];
	mul.f32 	%f32, %f31, %f30;
	fma.rn.f32 	%f33, %f29, %f32, %f26;
	ld.shared.f32 	%f34, [%r5+12];
	ld.shared.f32 	%f35, [_ZZ15dequantizeTiledPKfPKaPfS0_S0_E7invTile+12];
	mul.f32 	%f36, %f34, %f35;
	ld.shared.s8 	%rs7, [%r11+48];
	cvt.rn.f32.s16 	%f37, %rs7;
	ld.shared.f32 	%f38, [_ZZ15dequantizeTiledPKfPKaPfS0_S0_E5dTile+12];
	mul.f32 	%f39, %f38, %f37;
	fma.rn.f32 	%f40, %f36, %f39, %f33;
	ld.shared.f32 	%f41, [%r5+16];
	ld.shared.f32 	%f42, [_ZZ15dequantizeTiledPKfPKaPfS0_S0_E7invTile+16];
	mul.f32 	%f43, %f41, %f42;
	ld.shared.s8 	%rs8, [%r11+64];
	cvt.rn.f32.s16 	%f44, %rs8;
	ld.shared.f32 	%f45, [_ZZ15dequantizeTiledPKfPKaPfS0_S0_E5dTile+16];
	mul.f32 	%f46, %f45, %f44;
	fma.rn.f32 	%f47, %f43, %f46, %f40;
	ld.shared.f32 	%f48, [%r5+20];
	ld.shared.f32 	%f49, [_ZZ15dequantizeTiledPKfPKaPfS0_S0_E7invTile+20];
	mul.f32 	%f50, %f48, %f49;
	ld.shared.s8 	%rs9, [%r11+80];
	cvt.rn.f32.s16 	%f51, %rs9;
	ld.shared.f32 	%f52, [_ZZ15dequantizeTiledPKfPKaPfS0_S0_E5dTile+20];
	mul.f32 	%f53, %f52, %f51;
	fma.rn.f32 	%f54, %f50, %f53, %f47;
	ld.shared.f32 	%f55, [%r5+24];
	ld.shared.f32 	%f56, [_ZZ15dequantizeTiledPKfPKaPfS0_S0_E7invTile+24];
	mul.f32 	%f57, %f55, %f56;
	ld.shared.s8 	%rs10, [%r11+96];
	cvt.rn.f32.s16 	%f58, %rs10;
	ld.shared.f32 	%f59, [_ZZ15dequantizeTiledPKfPKaPfS0_S0_E5dTile+24];
	mul.f32 	%f60, %f59, %f58;
	fma.rn.f32 	%f61, %f57, %f60, %f54;
	ld.shared.f32 	%f62, [%r5+28];
	ld.shared.f32 	%f63, [_ZZ15dequantizeTiledPKfPKaPfS0_S0_E7invTile+28];
	mul.f32 	%f64, %f62, %f63;
	ld.shared.s8 	%rs11, [%r11+112];
	cvt.rn.f32.s16 	%f65, %rs11;
	ld.shared.f32 	%f66, [_ZZ15dequantizeTiledPKfPKaPfS0_S0_E5dTile+28];
	mul.f32 	%f67, %f66, %f65;
	fma.rn.f32 	%f68, %f64, %f67, %f61;
	ld.shared.f32 	%f69, [%r5+32];
	ld.shared.f32 	%f70, [_ZZ15dequantizeTiledPKfPKaPfS0_S0_E7invTile+32];
	mul.f32 	%f71, %f69, %f70;
	ld.shared.s8 	%rs12, [%r11+128];
	cvt.rn.f32.s16 	%f72, %rs12;
	ld.shared.f32 	%f73, [_ZZ15dequantizeTiledPKfPKaPfS0_S0_E5dTile+32];
	mul.f32 	%f74, %f73, %f72;
	fma.rn.f32 	%f75, %f71, %f74, %f68;
	ld.shared.f32 	%f76, [%r5+36];
	ld.shared.f32 	%f77, [_ZZ15dequantizeTiledPKfPKaPfS0_S0_E7invTile+36];
	mul.f32 	%f78, %f76, %f77;
	ld.shared.s8 	%rs13, [%r11+144];
	cvt.rn.f32.s16 	%f79, %rs13;
	ld.shared.f32 	%f80, [_ZZ15dequantizeTiledPKfPKaPfS0_S0_E5dTile+36];
	mul.f32 	%f81, %f80, %f79;
	fma.rn.f32 	%f82, %f78, %f81, %f75;
	ld.shared.f32 	%f83, [%r5+40];
	ld.shared.f32 	%f84, [_ZZ15dequantizeTiledPKfPKaPfS0_S0_E7invTile+40];
	mul.f32 	%f85, %f83, %f84;
	ld.shared.s8 	%rs14, [%r11+160];
	cvt.rn.f32.s16 	%f86, %rs14;
	ld.shared.f32 	%f87, [_ZZ15dequantizeTiledPKfPKaPfS0_S0_E5dTile+40];
	mul.f32 	%f88, %f87, %f86;
	fma.rn.f32 	%f89, %f85, %f88, %f82;
	ld.shared.f32 	%f90, [%r5+44];
	ld.shared.f32 	%f91, [_ZZ15dequantizeTiledPKfPKaPfS0_S0_E7invTile+44];
	mul.f32 	%f92, %f90, %f91;
	ld.shared.s8 	%rs15, [%r11+176];
	cvt.rn.f32.s16 	%f93, %rs15;
	ld.shared.f32 	%f94, [_ZZ15dequantizeTiledPKfPKaPfS0_S0_E5dTile+44];
	mul.f32 	%f95, %f94, %f93;
	fma.rn.f32 	%f96, %f92, %f95, %f89;
	ld.shared.f32 	%f97, [%r5+48];
	ld.shared.f32 	%f98, [_ZZ15dequantizeTiledPKfPKaPfS0_S0_E7invTile+48];
	mul.f32 	%f99, %f97, %f98;
	ld.shared.s8 	%rs16, [%r11+192];
	cvt.rn.f32.s16 	%f100, %rs16;
	ld.shared.f32 	%f101, [_ZZ15dequantizeTiledPKfPKaPfS0_S0_E5dTile+48];
	mul.f32 	%f102, %f101, %f100;
	fma.rn.f32 	%f103, %f99, %f102, %f96;
	ld.shared.f32 	%f104, [%r5+52];
	ld.shared.f32 	%f105, [_ZZ15dequantizeTiledPKfPKaPfS0_S0_E7invTile+52];
	mul.f32 	%f106, %f104, %f105;
	ld.shared.s8 	%rs17, [%r11+208];
	cvt.rn.f32.s16 	%f107, %rs17;
	ld.shared.f32 	%f108, [_ZZ15dequantizeTiledPKfPKaPfS0_S0_E5dTile+52];
	mul.f32 	%f109, %f108, %f107;
	fma.rn.f32 	%f110, %f106, %f109, %f103;
	ld.shared.f32 	%f111, [%r5+56];
	ld.shared.f32 	%f112, [_ZZ15dequantizeTiledPKfPKaPfS0_S0_E7invTile+56];
	mul.f32 	%f113, %f111, %f112;
	ld.shared.s8 	%rs18, [%r11+224];
	cvt.rn.f32.s16 	%f114, %rs18;
	ld.shared.f32 	%f115, [_ZZ15dequantizeTiledPKfPKaPfS0_S0_E5dTile+56];
	mul.f32 	%f116, %f115, %f114;
	fma.rn.f32 	%f117, %f113, %f116, %f110;
	ld.shared.f32 	%f118, [%r5+60];
	ld.shared.f32 	%f119, [_ZZ15dequantizeTiledPKfPKaPfS0_S0_E7invTile+60];
	mul.f32 	%f120, %f118, %f119;
	ld.shared.s8 	%rs19, [%r11+240];
	cvt.rn.f32.s16 	%f121, %rs19;
	ld.shared.f32 	%f122, [_ZZ15dequantizeTiledPKfPKaPfS0_S0_E5dTile+60];
	mul.f32 	%f123, %f122, %f121;
	fma.rn.f32 	%f124, %f120, %f123, %f117;
	bar.sync 	0;
	add.s32 	%r43, %r43, 1;
	add.s32 	%r42, %r42, 16384;
	add.s32 	%r41, %r41, 16;
	add.s64 	%rd29, %rd29, 64;
	add.s64 	%rd28, %rd28, 64;
	add.s64 	%rd27, %rd27, 64;
	add.s32 	%r40, %r40, 16;
	setp.ne.s32 	%p8, %r43, 64;
	@%p8 bra 	$L__BB4_1;
	setp.gt.s32 	%p9, %r4, 1023;
	setp.gt.u32 	%p10, %r2, 1023;
	or.pred  	%p11, %p10, %p9;
	@%p11 bra 	$L__BB4_14;
	ld.param.u64 	%rd26, [_Z15dequantizeTiledPKfPKaPfS0_S0__param_2];
	shl.b32 	%r38, %r2, 10;
	add.s32 	%r39, %r38, %r4;
	cvta.to.global.u64 	%rd23, %rd26;
	mul.wide.s32 	%rd24, %r39, 4;
	add.s64 	%rd25, %rd23, %rd24;
	st.global.f32 	[%rd25], %f124;
$L__BB4_14:
	ret;

}


// ===== COMPILED SASS (sm_100) =====

	.target	sm_100

	.elftype	@"ET_EXEC"


//--------------------- .note.nv.tkinfo           --------------------------
	.section	.note.nv.tkinfo,"",@"SHT_NOTE"
	.sectionflags	@"SHF_NOTE_NV_TKINFO"
	.tkinfo
        /*0018*/ 	.word	0x00000002
        /*0030*/ 	.string	""
        /*0030*/ 	.string	"ptxas"
        /*0030*/ 	.string	"Cuda compilation tools, release 13.0, V13.0.88"
        /*0030*/ 	.string	"Build cuda_13.0.r13.0/compiler.36424714_0"
        /*0030*/ 	.string	"-arch sm_100 -m 64 "



//--------------------- .note.nv.cuinfo           --------------------------
	.section	.note.nv.cuinfo,"",@"SHT_NOTE"
	.sectionflags	@"SHF_NOTE_NV_CUINFO"
        /*0018*/ 	.short	0x0002
        /*001a*/ 	.short	0x0064
        /*001c*/ 	.short	0x0082
	.zero		2


//--------------------- .nv.info                  --------------------------
	.section	.nv.info,"",@"SHT_CUDA_INFO"
	.align	4


	//----- nvinfo : EIATTR_REGCOUNT
	.align		4
        /*0000*/ 	.byte	0x04, 0x2f
        /*0002*/ 	.short	(.L_10 - .L_9)
	.align		4
.L_9:
        /*0004*/ 	.word	index@(_Z4initPfj)
        /*0008*/ 	.word	0x0000001f


	//----- nvinfo : EIATTR_FRAME_SIZE
	.align		4
.L_10:
        /*000c*/ 	.byte	0x04, 0x11
        /*000e*/ 	.short	(.L_12 - .L_11)
	.align		4
.L_11:
        /*0010*/ 	.word	index@(_Z4initPfj)
        /*0014*/ 	.word	0x00000030


	//----- nvinfo : EIATTR_REGCOUNT
	.align		4
.L_12:
        /*0018*/ 	.byte	0x04, 0x2f
        /*001a*/ 	.short	(.L_14 - .L_13)
	.align		4
.L_13:
        /*001c*/ 	.word	index@(_Z4reluPfi)
        /*0020*/ 	.word	0x00000008


	//----- nvinfo : EIATTR_FRAME_SIZE
	.align		4
.L_14:
        /*0024*/ 	.byte	0x04, 0x11
        /*0026*/ 	.short	(.L_16 - .L_15)
	.align		4
.L_15:
        /*0028*/ 	.word	index@(_Z4reluPfi)
        /*002c*/ 	.word	0x00000000


	//----- nvinfo : EIATTR_REGCOUNT
	.align		4
.L_16:
        /*0030*/ 	.byte	0x04, 0x2f
        /*0032*/ 	.short	(.L_18 - .L_17)
	.align		4
.L_17:
        /*0034*/ 	.word	index@(_Z11accum_statsPKfPfS1_)
        /*0038*/ 	.word	0x0000000e


	//----- nvinfo : EIATTR_FRAME_SIZE
	.align		4
.L_18:
        /*003c*/ 	.byte	0x04, 0x11
        /*003e*/ 	.short	(.L_20 - .L_19)
	.align		4
.L_19:
        /*0040*/ 	.word	index@(_Z11accum_statsPKfPfS1_)
        /*0044*/ 	.word	0x00000000


	//----- nvinfo : EIATTR_REGCOUNT
	.align		4
.L_20:
        /*0048*/ 	.byte	0x04, 0x2f
        /*004a*/ 	.short	(.L_22 - .L_21)
	.align		4
.L_21:
        /*004c*/ 	.word	index@(_Z12quantize_awqPKfS0_S0_Pa)
        /*0050*/ 	.word	0x0000000f


	//----- nvinfo : EIATTR_FRAME_SIZE
	.align		4
.L_22:
        /*0054*/ 	.byte	0x04, 0x11
        /*0056*/ 	.short	(.L_24 - .L_23)
	.align		4
.L_23:
        /*0058*/ 	.word	index@($__internal_0_$__cuda_sm20_rcp_rn_f32_slowpath)
        /*005c*/ 	.word	0x00000000


	//----- nvinfo : EIATTR_FRAME_SIZE
	.align		4
.L_24:
        /*0060*/ 	.byte	0x04, 0x11
        /*0062*/ 	.short	(.L_26 - .L_25)
	.align		4
.L_25:
        /*0064*/ 	.word	index@(_Z12quantize_awqPKfS0_S0_Pa)
        /*0068*/ 	.word	0x00000000


	//----- nvinfo : EIATTR_REGCOUNT
	.align		4
.L_26:
        /*006c*/ 	.byte	0x04, 0x2f
        /*006e*/ 	.short	(.L_28 - .L_27)
	.align		4
.L_27:
        /*0070*/ 	.word	index@(_Z15dequantizeTiledPKfPKaPfS0_S0_)
        /*0074*/ 	.word	0x00000028


	//----- nvinfo : EIATTR_FRAME_SIZE
	.align		4
.L_28:
        /*0078*/ 	.byte	0x04, 0x11
        /*007a*/ 	.short	(.L_30 - .L_29)
	.align		4
.L_29:
        /*007c*/ 	.word	index@(_Z15dequantizeTiledPKfPKaPfS0_S0_)
        /*0080*/ 	.word	0x00000000


	//----- nvinfo : EIATTR_MIN_STACK_SIZE
	.align		4
.L_30:
        /*0084*/ 	.byte	0x04, 0x12
        /*0086*/ 	.short	(.L_32 - .L_31)
	.align		4
.L_31:
        /*0088*/ 	.word	index@(_Z15dequantizeTiledPKfPKaPfS0_S0_)
        /*008c*/ 	.word	0x00000000


	//----- nvinfo : EIATTR_MIN_STACK_SIZE
	.align		4
.L_32:
        /*0090*/ 	.byte	0x04, 0x12
        /*0092*/ 	.short	(.L_34 - .L_33)
	.align		4
.L_33:
        /*0094*/ 	.word	index@(_Z12quantize_awqPKfS0_S0_Pa)
        /*0098*/ 	.word	0x00000000


	//----- nvinfo : EIATTR_MIN_STACK_SIZE
	.align		4
.L_34:
        /*009c*/ 	.byte	0x04, 0x12
        /*009e*/ 	.short	(.L_36 - .L_35)
	.align		4
.L_35:
        /*00a0*/ 	.word	index@(_Z11accum_statsPKfPfS1_)
        /*00a4*/ 	.word	0x00000000


	//----- nvinfo : EIATTR_MIN_STACK_SIZE
	.align		4
.L_36:
        /*00a8*/ 	.byte	0x04, 0x12
        /*00aa*/ 	.short	(.L_38 - .L_37)
	.align		4
.L_37:
        /*00ac*/ 	.word	index@(_Z4reluPfi)
        /*00b0*/ 	.word	0x00000000


	//----- nvinfo : EIATTR_MIN_STACK_SIZE
	.align		4
.L_38:
        /*00b4*/ 	.byte	0x04, 0x12
        /*00b6*/ 	.short	(.L_40 - .L_39)
	.align		4
.L_39:
        /*00b8*/ 	.word	index@(_Z4initPfj)
        /*00bc*/ 	.word	0x00000030
.L_40:


//--------------------- .nv.compat                --------------------------
	.section	.nv.compat,"",@"SHT_CUDA_COMPAT_INFO"
	.align	4
        /*0000*/ 	.byte	0x02, 0x09, 0x00, 0x00, 0x02, 0x02, 0x01, 0x00, 0x02, 0x05, 0x05, 0x00, 0x03, 0x07, 0x01, 0x01
        /*0010*/ 	.byte	0x02, 0x03, 0x00, 0x00, 0x02, 0x06, 0x01, 0x00, 0x04, 0x0b, 0x08, 0x00, 0x09, 0x00, 0x00, 0x00
        /*0020*/ 	.byte	0x00, 0x00, 0x00, 0x00


//--------------------- .nv.info._Z15dequantizeTiledPKfPKaPfS0_S0_ --------------------------
	.section	.nv.info._Z15dequantizeTiledPKfPKaPfS0_S0_,"",@"SHT_CUDA_INFO"
	.sectionflags	@""
	.align	4


	//----- nvinfo : EIATTR_CUDA_API_VERSION
	.align		4
        /*0000*/ 	.byte	0x04, 0x37
        /*0002*/ 	.short	(.L_42 - .L_41)
.L_41:
        /*0004*/ 	.word	0x00000082


	//----- nvinfo : EIATTR_KPARAM_INFO
	.align		4
.L_42:
        /*0008*/ 	.byte	0x04, 0x17
        /*000a*/ 	.short	(.L_44 - .L_43)
.L_43:
        /*000c*/ 	.word	0x00000000
        /*0010*/ 	.short	0x0004
        /*0012*/ 	.short	0x0020
        /*0014*/ 	.byte	0x00, 0xf5, 0x21, 0x00


	//----- nvinfo : EIATTR_KPARAM_INFO
	.align		4
.L_44:
        /*0018*/ 	.byte	0x04, 0x17
        /*001a*/ 	.short	(.L_46 - .L_45)
.L_45:
        /*001c*/ 	.word	0x00000000
        /*0020*/ 	.short	0x0003
        /*0022*/ 	.short	0x0018
        /*0024*/ 	.byte	0x00, 0xf5, 0x21, 0x00


	//----- nvinfo : EIATTR_KPARAM_INFO
	.align		4
.L_46:
        /*0028*/ 	.byte	0x04, 0x17
        /*002a*/ 	.short	(.L_48 - .L_47)
.L_47:
        /*002c*/ 	.word	0x00000000
        /*0030*/ 	.short	0x0002
        /*0032*/ 	.short	0x0010
        /*0034*/ 	.byte	0x00, 0xf5, 0x21, 0x00


	//----- nvinfo : EIATTR_KPARAM_INFO
	.align		4
.L_48:
        /*0038*/ 	.byte	0x04, 0x17
        /*003a*/ 	.short	(.L_50 - .L_49)
.L_49:
        /*003c*/ 	.word	0x00000000
        /*0040*/ 	.short	0x0001
        /*0042*/ 	.short	0x0008
        /*0044*/ 	.byte	0x00, 0xf5, 0x21, 0x00


	//----- nvinfo : EIATTR_KPARAM_INFO
	.align		4
.L_50:
        /*0048*/ 	.byte	0x04, 0x17
        /*004a*/ 	.short	(.L_52 - .L_51)
.L_51:
        /*004c*/ 	.word	0x00000000
        /*0050*/ 	.short	0x0000
        /*0052*/ 	.short	0x0000
        /*0054*/ 	.byte	0x00, 0xf5, 0x21, 0x00


	//----- nvinfo : EIATTR_SPARSE_MMA_MASK
	.align		4
.L_52:
        /*0058*/ 	.byte	0x03, 0x50
        /*005a*/ 	.short	0x0000


	//----- nvinfo : EIATTR_MAXREG_COUNT
	.align		4
        /*005c*/ 	.byte	0x03, 0x1b
        /*005e*/ 	.short	0x00ff


	//----- nvinfo : EIATTR_NUM_BARRIERS
	.align		4
        /*0060*/ 	.byte	0x02, 0x4c
        /*0062*/ 	.byte	0x01
	.zero		1


	//----- nvinfo : EIATTR_MERCURY_ISA_VERSION
	.align		4
        /*0064*/ 	.byte	0x03, 0x5f
        /*0066*/ 	.short	0x0101


	//----- nvinfo : EIATTR_VRC_CTA_INIT_COUNT
	.align		4
        /*0068*/ 	.byte	0x02, 0x4a
	.zero		1
	.zero		1


	//----- nvinfo : EIATTR_EXIT_INSTR_OFFSETS
	.align		4
        /*006c*/ 	.byte	0x04, 0x1c
        /*006e*/ 	.short	(.L_54 - .L_53)


	//   ....[0]....
.L_53:
        /*0070*/ 	.word	0x00000b50


	//   ....[1]....
        /*0074*/ 	.word	0x00000ba0


	//----- nvinfo : EIATTR_CRS_STACK_SIZE
	.align		4
.L_54:
        /*0078*/ 	.byte	0x04, 0x1e
        /*007a*/ 	.short	(.L_56 - .L_55)
.L_55:
        /*007c*/ 	.word	0x00000000


	//----- nvinfo : EIATTR_CBANK_PARAM_SIZE
	.align		4
.L_56:
        /*0080*/ 	.byte	0x03, 0x19
        /*0082*/ 	.short	0x0028


	//----- nvinfo : EIATTR_PARAM_CBANK
	.align		4
        /*0084*/ 	.byte	0x04, 0x0a
        /*0086*/ 	.short	(.L_58 - .L_57)
	.align		4
.L_57:
        /*0088*/ 	.word	index@(.nv.constant0._Z15dequantizeTiledPKfPKaPfS0_S0_)
        /*008c*/ 	.short	0x0380
        /*008e*/ 	.short	0x0028


	//----- nvinfo : EIATTR_SW_WAR
	.align		4
.L_58:
        /*0090*/ 	.byte	0x04, 0x36
        /*0092*/ 	.short	(.L_60 - .L_59)
.L_59:
        /*0094*/ 	.word	0x00000008
.L_60:


//--------------------- .nv.info._Z12quantize_awqPKfS0_S0_Pa --------------------------
	.section	.nv.info._Z12quantize_awqPKfS0_S0_Pa,"",@"SHT_CUDA_INFO"
	.sectionflags	@""
	.align	4


	//----- nvinfo : EIATTR_CUDA_API_VERSION
	.align		4
        /*0000*/ 	.byte	0x04, 0x37
        /*0002*/ 	.short	(.L_62 - .L_61)
.L_61:
        /*0004*/ 	.word	0x00000082


	//----- nvinfo : EIATTR_KPARAM_INFO
	.align		4
.L_62:
        /*0008*/ 	.byte	0x04, 0x17
        /*000a*/ 	.short	(.L_64 - .L_63)
.L_63:
        /*000c*/ 	.word	0x00000000
        /*0010*/ 	.short	0x0003
        /*0012*/ 	.short	0x0018
        /*0014*/ 	.byte	0x00, 0xf5, 0x21, 0x00


	//----- nvinfo : EIATTR_KPARAM_INFO
	.align		4
.L_64:
        /*0018*/ 	.byte	0x04, 0x17
        /*001a*/ 	.short	(.L_66 - .L_65)
.L_65:
        /*001c*/ 	.word	0x00000000
        /*0020*/ 	.short	0x0002
        /*0022*/ 	.short	0x0010
        /*0024*/ 	.byte	0x00, 0xf5, 0x21, 0x00


	//----- nvinfo : EIATTR_KPARAM_INFO
	.align		4
.L_66:
        /*0028*/ 	.byte	0x04, 0x17
        /*002a*/ 	.short	(.L_68 - .L_67)
.L_67:
        /*002c*/ 	.word	0x00000000
        /*0030*/ 	.short	0x0001
        /*0032*/ 	.short	0x0008
        /*0034*/ 	.byte	0x00, 0xf5, 0x21, 0x00


	//----- nvinfo : EIATTR_KPARAM_INFO
	.align		4
.L_68:
        /*0038*/ 	.byte	0x04, 0x17
        /*003a*/ 	.short	(.L_70 - .L_69)
.L_69:
        /*003c*/ 	.word	0x00000000
        /*0040*/ 	.short	0x0000
        /*0042*/ 	.short	0x0000
        /*0044*/ 	.byte	0x00, 0xf5, 0x21, 0x00


	//----- nvinfo : EIATTR_SPARSE_MMA_MASK
	.align		4
.L_70:
        /*0048*/ 	.byte	0x03, 0x50
        /*004a*/ 	.short	0x0000


	//----- nvinfo : EIATTR_MAXREG_COUNT
	.align		4
        /*004c*/ 	.byte	0x03, 0x1b
        /*004e*/ 	.short	0x00ff


	//----- nvinfo : EIATTR_MERCURY_ISA_VERSION
	.align		4
        /*0050*/ 	.byte	0x03, 0x5f
        /*0052*/ 	.short	0x0101


	//----- nvinfo : EIATTR_VRC_CTA_INIT_COUNT
	.align		4
        /*0054*/ 	.byte	0x02, 0x4a
	.zero		1
	.zero		1


	//----- nvinfo : EIATTR_EXIT_INSTR_OFFSETS
	.align		4
        /*0058*/ 	.byte	0x04, 0x1c
        /*005a*/ 	.short	(.L_72 - .L_71)


	//   ....[0]....
.L_71:
        /*005c*/ 	.word	0x000000b0


	//   ....[1]....
        /*0060*/ 	.word	0x000002e0


	//----- nvinfo : EIATTR_CRS_STACK_SIZE
	.align		4
.L_72:
        /*0064*/ 	.byte	0x04, 0x1e
        /*0066*/ 	.short	(.L_74 - .L_73)
.L_73:
        /*0068*/ 	.word	0x00000000


	//----- nvinfo : EIATTR_CBANK_PARAM_SIZE
	.align		4
.L_74:
        /*006c*/ 	.byte	0x03, 0x19
        /*006e*/ 	.short	0x0020


	//----- nvinfo : EIATTR_PARAM_CBANK
	.align		4
        /*0070*/ 	.byte	0x04, 0x0a
        /*0072*/ 	.short	(.L_76 - .L_75)
	.align		4
.L_75:
        /*0074*/ 	.word	index@(.nv.constant0._Z12quantize_awqPKfS0_S0_Pa)
        /*0078*/ 	.short	0x0380
        /*007a*/ 	.short	0x0020


	//----- nvinfo : EIATTR_SW_WAR
	.align		4
.L_76:
        /*007c*/ 	.byte	0x04, 0x36
        /*007e*/ 	.short	(.L_78 - .L_77)
.L_77:
        /*0080*/ 	.word	0x00000008
.L_78:


//--------------------- .nv.info._Z11accum_statsPKfPfS1_ --------------------------
	.section	.nv.info._Z11accum_statsPKfPfS1_,"",@"SHT_CUDA_INFO"
	.sectionflags	@""
	.align	4


	//----- nvinfo : EIATTR_CUDA_API_VERSION
	.align		4
        /*0000*/ 	.byte	0x04, 0x37
        /*0002*/ 	.short	(.L_80 - .L_79)
.L_79:
        /*0004*/ 	.word	0x00000082


	//----- nvinfo : EIATTR_KPARAM_INFO
	.align		4
.L_80:
        /*0008*/ 	.byte	0x04, 0x17
        /*000a*/ 	.short	(.L_82 - .L_81)
.L_81:
        /*000c*/ 	.word	0x00000000
        /*0010*/ 	.short	0x0002
        /*0012*/ 	.short	0x0010
        /*0014*/ 	.byte	0x00, 0xf5, 0x21, 0x00


	//----- nvinfo : EIATTR_KPARAM_INFO
	.align		4
.L_82:
        /*0018*/ 	.byte	0x04, 0x17
        /*001a*/ 	.short	(.L_84 - .L_83)
.L_83:
        /*001c*/ 	.word	0x00000000
        /*0020*/ 	.short	0x0001
        /*0022*/ 	.short	0x0008
        /*0024*/ 	.byte	0x00, 0xf5, 0x21, 0x00


	//----- nvinfo : EIATTR_KPARAM_INFO
	.align		4
.L_84:
        /*0028*/ 	.byte	0x04, 0x17
        /*002a*/ 	.short	(.L_86 - .L_85)
.L_85:
        /*002c*/ 	.word	0x00000000
        /*0030*/ 	.short	0x0000
        /*0032*/ 	.short	0x0000
        /*0034*/ 	.byte	0x00, 0xf5, 0x21, 0x00


	//----- nvinfo : EIATTR_SPARSE_MMA_MASK
	.align		4
.L_86:
        /*0038*/ 	.byte	0x03, 0x50
        /*003a*/ 	.short	0x0000


	//----- nvinfo : EIATTR_MAXREG_COUNT
	.align		4
        /*003c*/ 	.byte	0x03, 0x1b
        /*003e*/ 	.short	0x00ff


	//----- nvinfo : EIATTR_MERCURY_ISA_VERSION
	.align		4
        /*0040*/ 	.byte	0x03, 0x5f
        /*0042*/ 	.short	0x0101


	//----- nvinfo : EIATTR_VRC_CTA_INIT_COUNT
	.align		4
        /*0044*/ 	.byte	0x02, 0x4a
	.zero		1
	.zero		1


	//----- nvinfo : EIATTR_EXIT_INSTR_OFFSETS
	.align		4
        /*0048*/ 	.byte	0x04, 0x1c
        /*004a*/ 	.short	(.L_88 - .L_87)


	//   ....[0]....
.L_87:
        /*004c*/ 	.word	0x000000b0


	//   ....[1]....
        /*0050*/ 	.word	0x00000190


	//----- nvinfo : EIATTR_CBANK_PARAM_SIZE
	.align		4
.L_88:
        /*0054*/ 	.byte	0x03, 0x19
        /*0056*/ 	.short	0x0018


	//----- nvinfo : EIATTR_PARAM_CBANK
	.align		4
        /*0058*/ 	.byte	0x04, 0x0a
        /*005a*/ 	.short	(.L_90 - .L_89)
	.align		4
.L_89:
        /*005c*/ 	.word	index@(.nv.constant0._Z11accum_statsPKfPfS1_)
        /*0060*/ 	.short	0x0380
        /*0062*/ 	.short	0x0018


	//----- nvinfo : EIATTR_SW_WAR
	.align		4
.L_90:
        /*0064*/ 	.byte	0x04, 0x36
        /*0066*/ 	.short	(.L_92 - .L_91)
.L_91:
        /*0068*/ 	.word	0x00000008
.L_92:


//--------------------- .nv.info._Z4reluPfi       --------------------------
	.section	.nv.info._Z4reluPfi,"",@"SHT_CUDA_INFO"
	.sectionflags	@""
	.align	4


	//----- nvinfo : EIATTR_CUDA_API_VERSION
	.align		4
        /*0000*/ 	.byte	0x04, 0x37
        /*0002*/ 	.short	(.L_94 - .L_93)
.L_93:
        /*0004*/ 	.word	0x00000082


	//----- nvinfo : EIATTR_KPARAM_INFO
	.align		4
.L_94:
        /*0008*/ 	.byte	0x04, 0x17
        /*000a*/ 	.short	(.L_96 - .L_95)
.L_95:
        /*000c*/ 	.word	0x00000000
        /*0010*/ 	.short	0x0001
        /*0012*/ 	.short	0x0008
        /*0014*/ 	.byte	0x00, 0xf0, 0x11, 0x00


	//----- nvinfo : EIATTR_KPARAM_INFO
	.align		4
.L_96:
        /*0018*/ 	.byte	0x04, 0x17
        /*001a*/ 	.short	(.L_98 - .L_97)
.L_97:
        /*001c*/ 	.word	0x00000000
        /*0020*/ 	.short	0x0000
        /*0022*/ 	.short	0x0000
        /*0024*/ 	.byte	0x00, 0xf5, 0x21, 0x00


	//----- nvinfo : EIATTR_SPARSE_MMA_MASK
	.align		4
.L_98:
        /*0028*/ 	.byte	0x03, 0x50
        /*002a*/ 	.short	0x0000


	//----- nvinfo : EIATTR_MAXREG_COUNT
	.align		4
        /*002c*/ 	.byte	0x03, 0x1b
        /*002e*/ 	.short	0x00ff


	//----- nvinfo : EIATTR_MERCURY_ISA_VERSION
	.align		4
        /*0030*/ 	.byte	0x03, 0x5f
        /*0032*/ 	.short	0x0101


	//----- nvinfo : EIATTR_VRC_CTA_INIT_COUNT
	.align		4
        /*0034*/ 	.byte	0x02, 0x4a
	.zero		1
	.zero		1


	//----- nvinfo : EIATTR_EXIT_INSTR_OFFSETS
	.align		4
        /*0038*/ 	.byte	0x04, 0x1c
        /*003a*/ 	.short	(.L_100 - .L_99)


	//   ....[0]....
.L_99:
        /*003c*/ 	.word	0x00000070


	//   ....[1]....
        /*0040*/ 	.word	0x000000e0


	//----- nvinfo : EIATTR_CBANK_PARAM_SIZE
	.align		4
.L_100:
        /*0044*/ 	.byte	0x03, 0x19
        /*0046*/ 	.short	0x000c


	//----- nvinfo : EIATTR_PARAM_CBANK
	.align		4
        /*0048*/ 	.byte	0x04, 0x0a
        /*004a*/ 	.short	(.L_102 - .L_101)
	.align		4
.L_101:
        /*004c*/ 	.word	index@(.nv.constant0._Z4reluPfi)
        /*0050*/ 	.short	0x0380
        /*0052*/ 	.short	0x000c


	//----- nvinfo : EIATTR_SW_WAR
	.align		4
.L_102:
        /*0054*/ 	.byte	0x04, 0x36
        /*0056*/ 	.short	(.L_104 - .L_103)
.L_103:
        /*0058*/ 	.word	0x00000008
.L_104:


//--------------------- .nv.info._Z4initPfj       --------------------------
	.section	.nv.info._Z4initPfj,"",@"SHT_CUDA_INFO"
	.sectionflags	@""
	.align	4


	//----- nvinfo : EIATTR_CUDA_API_VERSION
	.align		4
        /*0000*/ 	.byte	0x04, 0x37
        /*0002*/ 	.short	(.L_106 - .L_105)
.L_105:
        /*0004*/ 	.word	0x00000082


	//----- nvinfo : EIATTR_KPARAM_INFO
	.align		4
.L_106:
        /*0008*/ 	.byte	0x04, 0x17
        /*000a*/ 	.short	(.L_108 - .L_107)
.L_107:
        /*000c*/ 	.word	0x00000000
        /*0010*/ 	.short	0x0001
        /*0012*/ 	.short	0x0008
        /*0014*/ 	.byte	0x00, 0xf0, 0x11, 0x00


	//----- nvinfo : EIATTR_KPARAM_INFO
	.align		4
.L_108:
        /*0018*/ 	.byte	0x04, 0x17
        /*001a*/ 	.short	(.L_110 - .L_109)
.L_109:
        /*001c*/ 	.word	0x00000000
        /*0020*/ 	.short	0x0000
        /*0022*/ 	.short	0x0000
        /*0024*/ 	.byte	0x00, 0xf5, 0x21, 0x00


	//----- nvinfo : EIATTR_SPARSE_MMA_MASK
	.align		4
.L_110:
        /*0028*/ 	.byte	0x03, 0x50
        /*002a*/ 	.short	0x0000


	//----- nvinfo : EIATTR_MAXREG_COUNT
	.align		4
        /*002c*/ 	.byte	0x03, 0x1b
        /*002e*/ 	.short	0x00ff


	//----- nvinfo : EIATTR_MERCURY_ISA_VERSION
	.align		4
        /*0030*/ 	.byte	0x03, 0x5f
        /*0032*/ 	.short	0x0101


	//----- nvinfo : EIATTR_VRC_CTA_INIT_COUNT
	.align		4
        /*0034*/ 	.byte	0x02, 0x4a
	.zero		1
	.zero		1


	//----- nvinfo : EIATTR_EXIT_INSTR_OFFSETS
	.align		4
        /*0038*/ 	.byte	0x04, 0x1c
        /*003a*/ 	.short	(.L_112 - .L_111)


	//   ....[0]....
.L_111:
        /*003c*/ 	.word	0x000000c0


	//   ....[1]....
        /*0040*/ 	.word	0x00002800


	//----- nvinfo : EIATTR_CRS_STACK_SIZE
	.align		4
.L_112:
        /*0044*/ 	.byte	0x04, 0x1e
        /*0046*/ 	.short	(.L_114 - .L_113)
.L_113:
        /*0048*/ 	.word	0x00000000


	//----- nvinfo : EIATTR_CBANK_PARAM_SIZE
	.align		4
.L_114:
        /*004c*/ 	.byte	0x03, 0x19
        /*004e*/ 	.short	0x000c


	//----- nvinfo : EIATTR_PARAM_CBANK
	.align		4
        /*0050*/ 	.byte	0x04, 0x0a
        /*0052*/ 	.short	(.L_116 - .L_115)
	.align		4
.L_115:
        /*0054*/ 	.word	index@(.nv.constant0._Z4initPfj)
        /*0058*/ 	.short	0x0380
        /*005a*/ 	.short	0x000c


	//----- nvinfo : EIATTR_SW_WAR
	.align		4
.L_116:
        /*005c*/ 	.byte	0x04, 0x36
        /*005e*/ 	.short	(.L_118 - .L_117)
.L_117:
        /*0060*/ 	.word	0x00000008
.L_118:


//--------------------- .nv.callgraph             --------------------------
	.section	.nv.callgraph,"",@"SHT_CUDA_CALLGRAPH"
	.align	4
	.sectionentsize	8
	.align		4
        /*0000*/ 	.word	0x00000000
	.align		4
        /*0004*/ 	.word	0xffffffff
	.align		4
        /*0008*/ 	.word	0x00000000
	.align		4
        /*000c*/ 	.word	0xfffffffe
	.align		4
        /*0010*/ 	.word	0x00000000
	.align		4
        /*0014*/ 	.word	0xfffffffd
	.align		4
        /*0018*/ 	.word	0x00000000
	.align		4
        /*001c*/ 	.word	0xfffffffc


//--------------------- .nv.constant4             --------------------------
	.section	.nv.constant4,"a",@progbits
	.align	8
	.align		8
.nv.constant4:
        /*0000*/ 	.dword	precalc_xorwow_matrix
	.align		8
        /*0008*/ 	.dword	precalc_xorwow_offset_matrix
	.align		8
        /*0010*/ 	.dword	mrg32k3aM1
	.align		8
        /*0018*/ 	.dword	mrg32k3aM2
	.align		8
        /*0020*/ 	.dword	mrg32k3aM1SubSeq
	.align		8
        /*0028*/ 	.dword	mrg32k3aM2SubSeq
	.align		8
        /*0030*/ 	.dword	mrg32k3aM1Seq
	.align		8
        /*0038*/ 	.dword	mrg32k3aM2Seq


//--------------------- .nv.constant3             --------------------------
	.section	.nv.constant3,"a",@progbits
	.align	8
.nv.constant3:
	.type		__cr_lgamma_table,@object
	.size		__cr_lgamma_table,(.L_8 - __cr_lgamma_table)
__cr_lgamma_table:
        /*0000*/ 	.byte	0x00, 0x00, 0x00, 0x00, 0x00, 0x00, 0x00, 0x00, 0x00, 0x00, 0x00, 0x00, 0x00, 0x00, 0x00, 0x00
        /*0010*/ 	.byte	0xef, 0x39, 0xfa, 0xfe, 0x42, 0x2e, 0xe6, 0x3f, 0x02, 0x20, 0x2a, 0xfa, 0x0b, 0xab, 0xfc, 0x3f
        /*0020*/ 	.byte	0xf9, 0x2c, 0x92, 0x7c, 0xa7, 0x6c, 0x09, 0x40, 0xc9, 0x79, 0x44, 0x3c, 0x64, 0x26, 0x13, 0x40
        /*0030*/ 	.byte	0xca, 0x01, 0xcf, 0x3a, 0x27, 0x51, 0x1a, 0x40, 0x30, 0xcc, 0x2d, 0xf3, 0xe1, 0x0c, 0x21, 0x40
        /*0040*/ 	.byte	0x0d, 0xb7, 0xfc, 0x82, 0x8e, 0x35, 0x25, 0x40
.L_8:


//--------------------- .text._Z15dequantizeTiledPKfPKaPfS0_S0_ --------------------------
	.section	.text._Z15dequantizeTiledPKfPKaPfS0_S0_,"ax",@progbits
	.align	128
        .global         _Z15dequantizeTiledPKfPKaPfS0_S0_
        .type           _Z15dequantizeTiledPKfPKaPfS0_S0_,@function
        .size           _Z15dequantizeTiledPKfPKaPfS0_S0_,(.L_x_27 - _Z15dequantizeTiledPKfPKaPfS0_S0_)
        .other          _Z15dequantizeTiledPKfPKaPfS0_S0_,@"STO_CUDA_ENTRY STV_DEFAULT"
_Z15dequantizeTiledPKfPKaPfS0_S0_:
.text._Z15dequantizeTiledPKfPKaPfS0_S0_:
[----:B------:R-:W-:Y:S01]  /*0000*/  LDC R1, c[0x0][0x37c] ;  /* 0x0000df00ff017b82 */ /* 0x000fe20000000800 */
[----:B------:R-:W0:Y:S07]  /*0010*/  S2R R20, SR_TID.Y ;  /* 0x0000000000147919 */ /* 0x000e2e0000002200 */
[----:B------:R-:W1:Y:S01]  /*0020*/  S2UR UR8, SR_CgaCtaId ;  /* 0x00000000000879c3 */ /* 0x000e620000008800 */
[----:B------:R-:W-:Y:S01]  /*0030*/  UMOV UR4, 0x400 ;  /* 0x0000040000047882 */ /* 0x000fe20000000000 */
[----:B------:R-:W-:Y:S01]  /*0040*/  HFMA2 R30, -RZ, RZ, 0, 0 ;  /* 0x00000000ff1e7431 */ /* 0x000fe200000001ff */
[----:B------:R-:W2:Y:S01]  /*0050*/  S2R R6, SR_TID.X ;  /* 0x0000000000067919 */ /* 0x000ea20000002100 */
[----:B------:R-:W-:-:S02]  /*0060*/  UIADD3 UR5, UPT, UPT, UR4, 0x400, URZ ;  /* 0x0000040004057890 */ /* 0x000fc4000fffe0ff */
[----:B------:R-:W-:Y:S01]  /*0070*/  UIADD3 UR7, UPT, UPT, UR4, 0x500, URZ ;  /* 0x0000050004077890 */ /* 0x000fe2000fffe0ff */
[----:B------:R-:W3:Y:S01]  /*0080*/  S2R R31, SR_CTAID.Y ;  /* 0x00000000001f7919 */ /* 0x000ee20000002600 */
[----:B------:R-:W4:Y:S01]  /*0090*/  LDC.64 R2, c[0x0][0x380] ;  /* 0x0000e000ff027b82 */ /* 0x000f220000000a00 */
[----:B------:R-:W0:Y:S01]  /*00a0*/  LDCU.64 UR10, c[0x0][0x358] ;  /* 0x00006b00ff0a77ac */ /* 0x000e220008000a00 */
[----:B------:R-:W5:Y:S01]  /*00b0*/  S2R R28, SR_CTAID.X ;  /* 0x00000000001c7919 */ /* 0x000f620000002500 */
[----:B------:R-:W0:Y:S05]  /*00c0*/  LDCU.64 UR12, c[0x0][0x388] ;  /* 0x00007100ff0c77ac */ /* 0x000e2a0008000a00 */
[----:B------:R-:W5:Y:S08]  /*00d0*/  LDC.64 R8, c[0x0][0x398] ;  /* 0x0000e600ff087b82 */ /* 0x000f700000000a00 */
[----:B------:R-:W4:Y:S01]  /*00e0*/  LDC.64 R10, c[0x0][0x3a0] ;  /* 0x0000e800ff0a7b82 */ /* 0x000f220000000a00 */
[----:B-1----:R-:W-:-:S02]  /*00f0*/  ULEA UR9, UR8, UR4, 0x18 ;  /* 0x0000000408097291 */ /* 0x002fc4000f8ec0ff */
[----:B------:R-:W-:Y:S02]  /*0100*/  ULEA UR6, UR8, UR5, 0x18 ;  /* 0x0000000508067291 */ /* 0x000fe4000f8ec0ff */
[----:B------:R-:W-:Y:S01]  /*0110*/  UIADD3 UR4, UPT, UPT, UR4, 0x540, URZ ;  /* 0x0000054004047890 */ /* 0x000fe2000fffe0ff */
[C---:B0-----:R-:W-:Y:S01]  /*0120*/  SHF.L.U32 R5, R20.reuse, 0xa, RZ ;  /* 0x0000000a14057819 */ /* 0x041fe200000006ff */
[----:B------:R-:W-:Y:S01]  /*0130*/  ULEA UR7, UR8, UR7, 0x18 ;  /* 0x0000000708077291 */ /* 0x000fe2000f8ec0ff */
[----:B------:R-:W-:Y:S01]  /*0140*/  LEA R29, R20, UR9, 0x6 ;  /* 0x00000009141d7c11 */ /* 0x000fe2000f8e30ff */
[----:B------:R-:W-:Y:S01]  /*0150*/  ULEA UR4, UR8, UR4, 0x18 ;  /* 0x0000000408047291 */ /* 0x000fe2000f8ec0ff */
[C---:B--2---:R-:W-:Y:S01]  /*0160*/  LOP3.LUT R21, R6.reuse, R5, RZ, 0xfc, !PT ;  /* 0x0000000506157212 */ /* 0x044fe200078efcff */
[----:B------:R-:W-:Y:S01]  /*0170*/  UMOV UR5, URZ ;  /* 0x000000ff00057c82 */ /* 0x000fe20008000000 */
[C---:B------:R-:W-:Y:S02]  /*0180*/  IADD3 R25, PT, PT, R6.reuse, UR6, RZ ;  /* 0x0000000606197c10 */ /* 0x040fe4000fffe0ff */
[C---:B---3--:R-:W-:Y:S01]  /*0190*/  LEA R5, R31.reuse, R21, 0xe ;  /* 0x000000151f057211 */ /* 0x048fe200078e70ff */
[----:B-----5:R-:W-:Y:S01]  /*01a0*/  IMAD.WIDE.U32 R8, R6, 0x4, R8 ;  /* 0x0000000406087825 */ /* 0x020fe200078e0008 */
[----:B------:R-:W-:-:S02]  /*01b0*/  LEA R31, R31, R20, 0x4 ;  /* 0x000000141f1f7211 */ /* 0x000fc400078e20ff */
[----:B------:R-:W-:Y:S01]  /*01c0*/  LEA R21, R28, R21, 0x4 ;  /* 0x000000151c157211 */ /* 0x000fe200078e20ff */
[----:B----4-:R-:W-:Y:S01]  /*01d0*/  IMAD.WIDE.U32 R2, R5, 0x4, R2 ;  /* 0x0000000405027825 */ /* 0x010fe200078e0002 */
[----:B------:R-:W-:Y:S02]  /*01e0*/  MOV R0, R8 ;  /* 0x0000000800007202 */ /* 0x000fe40000000f00 */
[----:B------:R-:W-:Y:S01]  /*01f0*/  MOV R7, R9 ;  /* 0x0000000900077202 */ /* 0x000fe20000000f00 */
[----:B------:R-:W-:Y:S01]  /*0200*/  IMAD.WIDE.U32 R10, R6, 0x4, R10 ;  /* 0x00000004060a7825 */ /* 0x000fe200078e000a */
[----:B------:R-:W-:Y:S02]  /*0210*/  MOV R5, R3 ;  /* 0x0000000300057202 */ /* 0x000fe40000000f00 */
[----:B------:R-:W-:Y:S02]  /*0220*/  LEA R28, R28, R6, 0x4 ;  /* 0x000000061c1c7211 */ /* 0x000fe400078e20ff */
[----:B------:R-:W-:-:S02]  /*0230*/  MOV R4, R10 ;  /* 0x0000000a00047202 */ /* 0x000fc40000000f00 */
[----:B------:R-:W-:Y:S02]  /*0240*/  MOV R3, R11 ;  /* 0x0000000b00037202 */ /* 0x000fe40000000f00 */
[----:B------:R-:W-:Y:S02]  /*0250*/  IADD3 R26, PT, PT, -R20, 0x400, RZ ;  /* 0x00000400141a7810 */ /* 0x000fe40007ffe1ff */
[----:B------:R-:W-:Y:S02]  /*0260*/  MOV R22, R6 ;  /* 0x0000000600167202 */ /* 0x000fe40000000f00 */
[C---:B------:R-:W-:Y:S02]  /*0270*/  LEA R27, R6.reuse, R29, 0x2 ;  /* 0x0000001d061b7211 */ /* 0x040fe400078e10ff */
[----:B------:R-:W-:Y:S02]  /*0280*/  LEA R24, R6, UR7, 0x2 ;  /* 0x0000000706187c11 */ /* 0x000fe4000f8e10ff */
[----:B------:R-:W-:-:S02]  /*0290*/  LEA R25, R20, R25, 0x4 ;  /* 0x0000001914197211 */ /* 0x000fc400078e20ff */
[----:B------:R-:W-:Y:S01]  /*02a0*/  LEA R23, R6, UR4, 0x2 ;  /* 0x0000000406177c11 */ /* 0x000fe2000f8e10ff */
[----:B------:R-:W-:-:S06]  /*02b0*/  UMOV UR4, URZ ;  /* 0x000000ff00047c82 */ /* 0x000fcc0008000000 */
.L_x_2:
[----:B------:R-:W-:Y:S02]  /*02c0*/  VIMNMX.U32 R8, PT, PT, R31, R22, !PT ;  /* 0x000000161f087248 */ /* 0x000fe40007fe0000 */
[----:B------:R-:W-:Y:S02]  /*02d0*/  ISETP.LE.U32.AND P0, PT, R26, UR4, PT ;  /* 0x000000041a007c0c */ /* 0x000fe4000bf03070 */
[----:B------:R-:W-:Y:S02]  /*02e0*/  ISETP.GT.U32.AND P1, PT, R8, 0x3ff, PT ;  /* 0x000003ff0800780c */ /* 0x000fe40003f24070 */
[----:B------:R-:W-:Y:S02]  /*02f0*/  ISETP.GT.OR P0, PT, R28, 0x3ff, P0 ;  /* 0x000003ff1c00780c */ /* 0x000fe40000704670 */
[----:B------:R-:W-:Y:S02]  /*0300*/  IADD3 R8, P2, PT, R21, UR12, RZ ;  /* 0x0000000c15087c10 */ /* 0x000fe4000ff5e0ff */
[----:B------:R-:W-:-:S02]  /*0310*/  MOV R12, RZ ;  /* 0x000000ff000c7202 */ /* 0x000fc40000000f00 */
[----:B------:R-:W-:Y:S02]  /*0320*/  PRMT R14, RZ, 0x7610, R14 ;  /* 0x00007610ff0e7816 */ /* 0x000fe4000000000e */
[----:B------:R-:W-:-:S03]  /*0330*/  LEA.HI.X.SX32 R9, R21, UR13, 0x1, P2 ;  /* 0x0000000d15097c11 */ /* 0x000fc600090f0eff */
[----:B------:R-:W-:Y:S02]  /*0340*/  @!P1 MOV R10, R2 ;  /* 0x00000002000a9202 */ /* 0x000fe40000000f00 */
[----:B------:R-:W-:Y:S01]  /*0350*/  @!P1 MOV R11, R5 ;  /* 0x00000005000b9202 */ /* 0x000fe20000000f00 */
[----:B------:R-:W2:Y:S04]  /*0360*/  @!P0 LDG.E.U8 R14, desc[UR10][R8.64] ;  /* 0x0000000a080e8981 */ /* 0x000ea8000c1e1100 */
[----:B------:R-:W3:Y:S01]  /*0370*/  @!P1 LDG.E R12, desc[UR10][R10.64] ;  /* 0x0000000a0a0c9981 */ /* 0x000ee2000c1e1900 */
[----:B------:R-:W-:Y:S01]  /*0380*/  ISETP.NE.AND P0, PT, R20, RZ, PT ;  /* 0x000000ff1400720c */ /* 0x000fe20003f05270 */
[----:B------:R-:W-:Y:S02]  /*0390*/  BSSY.RECONVERGENT B0, `(.L_x_0) ;  /* 0x000000f000007945 */ /* 0x000fe40003800200 */
[----:B---3--:R0:W-:Y:S04]  /*03a0*/  STS [R27], R12 ;  /* 0x0000000c1b007388 */ /* 0x0081e80000000800 */
[----:B--2---:R0:W-:Y:S06]  /*03b0*/  STS.U8 [R25], R14 ;  /* 0x0000000e19007388 */ /* 0x0041ec0000000000 */
[----:B------:R-:W-:Y:S05]  /*03c0*/  @P0 BRA `(.L_x_1) ;  /* 0x00000000002c0947 */ /* 0x000fea0003800000 */
[----:B------:R-:W-:Y:S01]  /*03d0*/  ISETP.GT.U32.AND P0, PT, R22, 0x3ff, PT ;  /* 0x000003ff1600780c */ /* 0x000fe20003f04070 */
[----:B------:R-:W-:Y:S01]  /*03e0*/  HFMA2 R13, -RZ, RZ, 1.875, 0 ;  /* 0x3f800000ff0d7431 */ /* 0x000fe200000001ff */
[----:B0-----:R-:W-:-:S11]  /*03f0*/  MOV R12, 0x3f800000 ;  /* 0x3f800000000c7802 */ /* 0x001fd60000000f00 */
[----:B------:R-:W-:Y:S02]  /*0400*/  @!P0 MOV R10, R0 ;  /* 0x00000000000a8202 */ /* 0x000fe40000000f00 */
[----:B------:R-:W-:Y:S02]  /*0410*/  @!P0 MOV R11, R7 ;  /* 0x00000007000b8202 */ /* 0x000fe40000000f00 */
[----:B------:R-:W-:Y:S02]  /*0420*/  @!P0 MOV R8, R4 ;  /* 0x0000000400088202 */ /* 0x000fe40000000f00 */
[----:B------:R-:W-:Y:S01]  /*0430*/  @!P0 MOV R9, R3 ;  /* 0x0000000300098202 */ /* 0x000fe20000000f00 */
[----:B------:R-:W2:Y:S04]  /*0440*/  @!P0 LDG.E R13, desc[UR10][R10.64] ;  /* 0x0000000a0a0d8981 */ /* 0x000ea8000c1e1900 */
[----:B------:R-:W3:Y:S04]  /*0450*/  @!P0 LDG.E R12, desc[UR10][R8.64] ;  /* 0x0000000a080c8981 */ /* 0x000ee8000c1e1900 */
[----:B--2---:R1:W-:Y:S04]  /*0460*/  STS [R24], R13 ;  /* 0x0000000d18007388 */ /* 0x0043e80000000800 */
[----:B---3--:R1:W-:Y:S02]  /*0470*/  STS [R23], R12 ;  /* 0x0000000c17007388 */ /* 0x0083e40000000800 */
.L_x_1:
[----:B------:R-:W-:Y:S05]  /*0480*/  BSYNC.RECONVERGENT B0 ;  /* 0x0000000000007941 */ /* 0x000fea0003800200 */
.L_x_0:
[----:B------:R-:W-:Y:S01]  /*0490*/  BAR.SYNC.DEFER_BLOCKING 0x0 ;  /* 0x0000000000007b1d */ /* 0x000fe20000010000 */
[----:B------:R-:W-:Y:S01]  /*04a0*/  UIADD3 UR5, UPT, UPT, UR5, 0x1, URZ ;  /* 0x0000000105057890 */ /* 0x000fe2000fffe0ff */
[----:B------:R-:W-:Y:S01]  /*04b0*/  IADD3 R2, P0, PT, R2, 0x40, RZ ;  /* 0x0000004002027810 */ /* 0x000fe20007f1e0ff */
[----:B------:R-:W-:Y:S01]  /*04c0*/  UIADD3 UR4, UPT, UPT, UR4, 0x10, URZ ;  /* 0x0000001004047890 */ /* 0x000fe2000fffe0ff */
[----:B------:R-:W-:Y:S01]  /*04d0*/  IADD3 R0, P1, PT, R0, 0x40, RZ ;  /* 0x0000004000007810 */ /* 0x000fe20007f3e0ff */
[----:B------:R-:W-:Y:S01]  /*04e0*/  UISETP.NE.AND UP0, UPT, UR5, 0x40, UPT ;  /* 0x000000400500788c */ /* 0x000fe2000bf05270 */
[----:B------:R-:W-:Y:S02]  /*04f0*/  IADD3 R4, P2, PT, R4, 0x40, RZ ;  /* 0x0000004004047810 */ /* 0x000fe40007f5e0ff */
[----:B------:R-:W-:Y:S02]  /*0500*/  IADD3 R21, PT, PT, R21, 0x4000, RZ ;  /* 0x0000400015157810 */ /* 0x000fe40007ffe0ff */
[----:B------:R-:W-:-:S02]  /*0510*/  IADD3.X R5, PT, PT, RZ, R5, RZ, P0, !PT ;  /* 0x00000005ff057210 */ /* 0x000fc400007fe4ff */
[----:B------:R-:W-:Y:S02]  /*0520*/  IADD3 R22, PT, PT, R22, 0x10, RZ ;  /* 0x0000001016167810 */ /* 0x000fe40007ffe0ff */
[----:B------:R-:W-:Y:S02]  /*0530*/  IADD3.X R7, PT, PT, RZ, R7, RZ, P1, !PT ;  /* 0x00000007ff077210 */ /* 0x000fe40000ffe4ff */
[----:B------:R-:W-:Y:S01]  /*0540*/  IADD3.X R3, PT, PT, RZ, R3, RZ, P2, !PT ;  /* 0x00000003ff037210 */ /* 0x000fe200017fe4ff */
[----:B------:R-:W2:Y:S04]  /*0550*/  LDS.S8 R35, [R6+UR6] ;  /* 0x0000000606237984 */ /* 0x000ea80008000200 */
[----:B------:R-:W3:Y:S04]  /*0560*/  LDS.S8 R34, [R6+UR6+0x10] ;  /* 0x0000100606227984 */ /* 0x000ee80008000200 */
[----:B------:R-:W4:Y:S04]  /*0570*/  LDS.S8 R33, [R6+UR6+0x20] ;  /* 0x0000200606217984 */ /* 0x000f280008000200 */
[----:B------:R-:W-:Y:S04]  /*0580*/  LDS.S8 R32, [R6+UR6+0x30] ;  /* 0x0000300606207984 */ /* 0x000fe80008000200 */
[----:B------:R-:W-:Y:S04]  /*0590*/  LDS.128 R8, [R29] ;  /* 0x000000001d087984 */ /* 0x000fe80000000c00 */
[----:B01----:R-:W0:Y:S04]  /*05a0*/  LDS.128 R12, [UR9+0x500] ;  /* 0x00050009ff0c7984 */ /* 0x003e280008000c00 */
[----:B------:R-:W1:Y:S01]  /*05b0*/  LDS.128 R16, [UR9+0x540] ;  /* 0x00054009ff107984 */ /* 0x000e620008000c00 */
[----:B--2---:R-:W1:Y:S08]  /*05c0*/  I2F.S16 R35, R35 ;  /* 0x0000002300237306 */ /* 0x004e700000101400 */
[----:B---3--:R-:W2:Y:S08]  /*05d0*/  I2F.S16 R34, R34 ;  /* 0x0000002200227306 */ /* 0x008eb00000101400 */
[----:B----4-:R-:W3:Y:S01]  /*05e0*/  I2F.S16 R33, R33 ;  /* 0x0000002100217306 */ /* 0x010ee20000101400 */
[----:B0-----:R-:W-:Y:S01]  /*05f0*/  FMUL R37, R8, R12 ;  /* 0x0000000c08257220 */ /* 0x001fe20000400000 */
[----:B------:R-:W-:Y:S01]  /*0600*/  FMUL R9, R9, R13 ;  /* 0x0000000d09097220 */ /* 0x000fe20000400000 */
[----:B------:R-:W-:Y:S01]  /*0610*/  FMUL R10, R10, R14 ;  /* 0x0000000e0a0a7220 */ /* 0x000fe20000400000 */
[----:B------:R-:W-:-:S04]  /*0620*/  FMUL R8, R11, R15 ;  /* 0x0000000f0b087220 */ /* 0x000fc80000400000 */
[----:B------:R-:W0:Y:S01]  /*0630*/  I2F.S16 R32, R32 ;  /* 0x0000002000207306 */ /* 0x000e220000101400 */
[----:B-1----:R-:W-:Y:S01]  /*0640*/  FMUL R16, R35, R16 ;  /* 0x0000001023107220 */ /* 0x002fe20000400000 */
[----:B--2---:R-:W-:Y:S01]  /*0650*/  FMUL R17, R34, R17 ;  /* 0x0000001122117220 */ /* 0x004fe20000400000 */
[----:B------:R-:W1:Y:S02]  /*0660*/  LDS.S8 R35, [R6+UR6+0x60] ;  /* 0x0000600606237984 */ /* 0x000e640008000200 */
[----:B------:R-:W-:Y:S02]  /*0670*/  FFMA R16, R37, R16, R30 ;  /* 0x0000001025107223 */ /* 0x000fe4000000001e */
[----:B------:R-:W2:Y:S01]  /*0680*/  LDS.S8 R30, [R6+UR6+0x40] ;  /* 0x00004006061e7984 */ /* 0x000ea20008000200 */
[----:B---3--:R-:W-:Y:S01]  /*0690*/  FMUL R18, R33, R18 ;  /* 0x0000001221127220 */ /* 0x008fe20000400000 */
[----:B------:R-:W-:Y:S02]  /*06a0*/  FFMA R9, R9, R17, R16 ;  /* 0x0000001109097223 */ /* 0x000fe40000000010 */
[----:B------:R-:W3:Y:S02]  /*06b0*/  LDS.S8 R33, [R6+UR6+0x50] ;  /* 0x0000500606217984 */ /* 0x000ee40008000200 */
[----:B------:R-:W-:Y:S01]  /*06c0*/  FFMA R9, R10, R18, R9 ;  /* 0x000000120a097223 */ /* 0x000fe20000000009 */
[----:B0-----:R-:W-:Y:S01]  /*06d0*/  FMUL R19, R32, R19 ;  /* 0x0000001320137220 */ /* 0x001fe20000400000 */
[----:B------:R-:W-:Y:S03]  /*06e0*/  LDS.S8 R34, [R6+UR6+0x70] ;  /* 0x0000700606227984 */ /* 0x000fe60008000200 */
[----:B------:R-:W-:Y:S01]  /*06f0*/  FFMA R32, R8, R19, R9 ;  /* 0x0000001308207223 */ /* 0x000fe20000000009 */
[----:B------:R-:W-:Y:S04]  /*0700*/  LDS.128 R12, [UR9+0x510] ;  /* 0x00051009ff0c7984 */ /* 0x000fe80008000c00 */
[----:B------:R-:W0:Y:S04]  /*0710*/  LDS.128 R8, [R29+0x10] ;  /* 0x000010001d087984 */ /* 0x000e280000000c00 */
[----:B------:R-:W4:Y:S01]  /*0720*/  LDS.128 R16, [UR9+0x550] ;  /* 0x00055009ff107984 */ /* 0x000f220008000c00 */
[----:B-1----:R-:W-:Y:S08]  /*0730*/  I2F.S16 R35, R35 ;  /* 0x0000002300237306 */ /* 0x002ff00000101400 */
[----:B--2---:R-:W4:Y:S08]  /*0740*/  I2F.S16 R37, R30 ;  /* 0x0000001e00257306 */ /* 0x004f300000101400 */
[----:B---3--:R1:W2:Y:S01]  /*0750*/  I2F.S16 R36, R33 ;  /* 0x0000002100247306 */ /* 0x0082a20000101400 */
[----:B0-----:R-:W-:Y:S01]  /*0760*/  FMUL R8, R8, R12 ;  /* 0x0000000c08087220 */ /* 0x001fe20000400000 */
[----:B------:R-:W-:Y:S01]  /*0770*/  FMUL R9, R9, R13 ;  /* 0x0000000d09097220 */ /* 0x000fe20000400000 */
[----:B------:R-:W-:-:S05]  /*0780*/  FMUL R13, R10, R14 ;  /* 0x0000000e0a0d7220 */ /* 0x000fca0000400000 */
[----:B------:R-:W0:Y:S01]  /*0790*/  I2F.S16 R34, R34 ;  /* 0x0000002200227306 */ /* 0x000e220000101400 */
[----:B----4-:R-:W-:Y:S01]  /*07a0*/  FMUL R37, R37, R16 ;  /* 0x0000001025257220 */ /* 0x010fe20000400000 */
[----:B------:R-:W-:Y:S01]  /*07b0*/  FMUL R18, R35, R18 ;  /* 0x0000001223127220 */ /* 0x000fe20000400000 */
[----:B-1----:R-:W1:Y:S01]  /*07c0*/  LDS.S8 R33, [R6+UR6+0x90] ;  /* 0x0000900606217984 */ /* 0x002e620008000200 */
[----:B------:R-:W-:Y:S01]  /*07d0*/  FMUL R11, R11, R15 ;  /* 0x0000000f0b0b7220 */ /* 0x000fe20000400000 */
[----:B------:R-:W-:Y:S02]  /*07e0*/  FFMA R8, R8, R37, R32 ;  /* 0x0000002508087223 */ /* 0x000fe40000000020 */
[----:B------:R-:W3:Y:S01]  /*07f0*/  LDS.S8 R32, [R6+UR6+0x80] ;  /* 0x0000800606207984 */ /* 0x000ee20008000200 */
[----:B--2---:R-:W-:-:S03]  /*0800*/  FMUL R17, R36, R17 ;  /* 0x0000001124117220 */ /* 0x004fc60000400000 */
[----:B------:R-:W2:Y:S01]  /*0810*/  LDS.S8 R35, [R6+UR6+0xa0] ;  /* 0x0000a00606237984 */ /* 0x000ea20008000200 */
[----:B------:R-:W-:Y:S01]  /*0820*/  FFMA R8, R9, R17, R8 ;  /* 0x0000001109087223 */ /* 0x000fe20000000008 */
[----:B0-----:R-:W-:-:S03]  /*0830*/  FMUL R19, R34, R19 ;  /* 0x0000001322137220 */ /* 0x001fc60000400000 */
[----:B------:R-:W-:Y:S01]  /*0840*/  FFMA R8, R13, R18, R8 ;  /* 0x000000120d087223 */ /* 0x000fe20000000008 */
[----:B------:R-:W-:Y:S03]  /*0850*/  LDS.S8 R34, [R6+UR6+0xb0] ;  /* 0x0000b00606227984 */ /* 0x000fe60008000200 */
[----:B------:R-:W-:Y:S01]  /*0860*/  FFMA R30, R11, R19, R8 ;  /* 0x000000130b1e7223 */ /* 0x000fe20000000008 */
[----:B------:R-:W-:Y:S04]  /*0870*/  LDS.128 R12, [UR9+0x520] ;  /* 0x00052009ff0c7984 */ /* 0x000fe80008000c00 */
[----:B------:R-:W0:Y:S04]  /*0880*/  LDS.128 R8, [R29+0x20] ;  /* 0x000020001d087984 */ /* 0x000e280000000c00 */
[----:B------:R-:W4:Y:S01]  /*0890*/  LDS.128 R16, [UR9+0x560] ;  /* 0x00056009ff107984 */ /* 0x000f220008000c00 */
[----:B-1----:R1:W-:Y:S08]  /*08a0*/  I2F.S16 R36, R33 ;  /* 0x0000002100247306 */ /* 0x0023f00000101400 */
[----:B---3--:R3:W4:Y:S01]  /*08b0*/  I2F.S16 R37, R32 ;  /* 0x0000002000257306 */ /* 0x0087220000101400 */
[----:B-1----:R-:W-:Y:S07]  /*08c0*/  LDS.S8 R33, [R6+UR6+0xf0] ;  /* 0x0000f00606217984 */ /* 0x002fee0008000200 */
[----:B--2---:R-:W1:Y:S01]  /*08d0*/  I2F.S16 R35, R35 ;  /* 0x0000002300237306 */ /* 0x004e620000101400 */
[----:B---3--:R-:W2:Y:S01]  /*08e0*/  LDS.S8 R32, [R6+UR6+0xd0] ;  /* 0x0000d00606207984 */ /* 0x008ea20008000200 */
[----:B0-----:R-:W-:Y:S01]  /*08f0*/  FMUL R8, R8, R12 ;  /* 0x0000000c08087220 */ /* 0x001fe20000400000 */
[----:B------:R-:W-:-:S05]  /*0900*/  FMUL R9, R9, R13 ;  /* 0x0000000d09097220 */ /* 0x000fca0000400000 */
[----:B------:R-:W0:Y:S01]  /*0910*/  I2F.S16 R34, R34 ;  /* 0x0000002200227306 */ /* 0x000e220000101400 */
[----:B------:R-:W-:Y:S01]  /*0920*/  FMUL R13, R10, R14 ;  /* 0x0000000e0a0d7220 */ /* 0x000fe20000400000 */
[----:B----4-:R-:W-:Y:S01]  /*0930*/  FMUL R37, R37, R16 ;  /* 0x0000001025257220 */ /* 0x010fe20000400000 */
[----:B------:R-:W-:Y:S01]  /*0940*/  FMUL R17, R36, R17 ;  /* 0x0000001124117220 */ /* 0x000fe20000400000 */
[----:B------:R-:W-:Y:S02]  /*0950*/  FMUL R11, R11, R15 ;  /* 0x0000000f0b0b7220 */ /* 0x000fe40000400000 */
[----:B------:R-:W-:Y:S01]  /*0960*/  FFMA R8, R8, R37, R30 ;  /* 0x0000002508087223 */ /* 0x000fe2000000001e */
[----:B-1----:R-:W-:Y:S01]  /*0970*/  FMUL R18, R35, R18 ;  /* 0x0000001223127220 */ /* 0x002fe20000400000 */
[----:B------:R-:W1:Y:S02]  /*0980*/  LDS.S8 R30, [R6+UR6+0xc0] ;  /* 0x0000c006061e7984 */ /* 0x000e640008000200 */
[----:B------:R-:W-:-:S02]  /*0990*/  FFMA R8, R9, R17, R8 ;  /* 0x0000001109087223 */ /* 0x000fc40000000008 */
[----:B------:R-:W3:Y:S02]  /*09a0*/  LDS.S8 R35, [R6+UR6+0xe0] ;  /* 0x0000e00606237984 */ /* 0x000ee40008000200 */
[----:B------:R-:W-:Y:S01]  /*09b0*/  FFMA R8, R13, R18, R8 ;  /* 0x000000120d087223 */ /* 0x000fe20000000008 */
[----:B0-----:R-:W-:Y:S01]  /*09c0*/  FMUL R19, R34, R19 ;  /* 0x0000001322137220 */ /* 0x001fe20000400000 */
[----:B------:R-:W-:Y:S03]  /*09d0*/  LDS.128 R12, [UR9+0x530] ;  /* 0x00053009ff0c7984 */ /* 0x000fe60008000c00 */
[----:B------:R-:W-:Y:S02]  /*09e0*/  FFMA R34, R11, R19, R8 ;  /* 0x000000130b227223 */ /* 0x000fe40000000008 */
[----:B------:R-:W0:Y:S04]  /*09f0*/  LDS.128 R8, [R29+0x30] ;  /* 0x000030001d087984 */ /* 0x000e280000000c00 */
[----:B------:R-:W4:Y:S01]  /*0a00*/  LDS.128 R16, [UR9+0x570] ;  /* 0x00057009ff107984 */ /* 0x000f220008000c00 */
[----:B--2---:R-:W-:Y:S08]  /*0a10*/  I2F.S16 R32, R32 ;  /* 0x0000002000207306 */ /* 0x004ff00000101400 */
[----:B-1----:R1:W4:Y:S08]  /*0a20*/  I2F.S16 R37, R30 ;  /* 0x0000001e00257306 */ /* 0x0023300000101400 */
[----:B---3--:R-:W2:Y:S01]  /*0a30*/  I2F.S16 R35, R35 ;  /* 0x0000002300237306 */ /* 0x008ea20000101400 */
[----:B0-----:R-:W-:Y:S01]  /*0a40*/  FMUL R8, R8, R12 ;  /* 0x0000000c08087220 */ /* 0x001fe20000400000 */
[----:B------:R-:W-:Y:S01]  /*0a50*/  FMUL R9, R9, R13 ;  /* 0x0000000d09097220 */ /* 0x000fe20000400000 */
[----:B------:R-:W-:Y:S01]  /*0a60*/  FMUL R10, R10, R14 ;  /* 0x0000000e0a0a7220 */ /* 0x000fe20000400000 */
[----:B-1----:R-:W-:Y:S01]  /*0a70*/  FMUL R30, R11, R15 ;  /* 0x0000000f0b1e7220 */ /* 0x002fe20000400000 */
[----:B----4-:R-:W-:Y:S01]  /*0a80*/  FMUL R37, R37, R16 ;  /* 0x0000001025257220 */ /* 0x010fe20000400000 */
[----:B------:R-:W-:-:S03]  /*0a90*/  FMUL R17, R32, R17 ;  /* 0x0000001120117220 */ /* 0x000fc60000400000 */
[----:B------:R-:W-:Y:S02]  /*0aa0*/  FFMA R34, R8, R37, R34 ;  /* 0x0000002508227223 */ /* 0x000fe40000000022 */
[----:B------:R-:W0:Y:S01]  /*0ab0*/  I2F.S16 R8, R33 ;  /* 0x0000002100087306 */ /* 0x000e220000101400 */
[----:B--2---:R-:W-:Y:S01]  /*0ac0*/  FMUL R18, R35, R18 ;  /* 0x0000001223127220 */ /* 0x004fe20000400000 */
[----:B------:R-:W-:-:S04]  /*0ad0*/  FFMA R9, R9, R17, R34 ;  /* 0x0000001109097223 */ /* 0x000fc80000000022 */
[----:B------:R-:W-:Y:S01]  /*0ae0*/  FFMA R9, R10, R18, R9 ;  /* 0x000000120a097223 */ /* 0x000fe20000000009 */
[----:B0-----:R-:W-:-:S04]  /*0af0*/  FMUL R8, R8, R19 ;  /* 0x0000001308087220 */ /* 0x001fc80000400000 */
[----:B------:R-:W-:Y:S01]  /*0b00*/  FFMA R30, R30, R8, R9 ;  /* 0x000000081e1e7223 */ /* 0x000fe20000000009 */
[----:B------:R-:W-:Y:S06]  /*0b10*/  BAR.SYNC.DEFER_BLOCKING 0x0 ;  /* 0x0000000000007b1d */ /* 0x000fec0000010000 */
[----:B------:R-:W-:Y:S05]  /*0b20*/  BRA.U UP0, `(.L_x_2) ;  /* 0xfffffff500e47547 */ /* 0x000fea000b83ffff */
[----:B------:R-:W-:-:S04]  /*0b30*/  ISETP.GT.AND P0, PT, R28, 0x3ff, PT ;  /* 0x000003ff1c00780c */ /* 0x000fc80003f04270 */
[----:B------:R-:W-:-:S13]  /*0b40*/  ISETP.GT.U32.OR P0, PT, R31, 0x3ff, P0 ;  /* 0x000003ff1f00780c */ /* 0x000fda0000704470 */
[----:B------:R-:W-:Y:S05]  /*0b50*/  @P0 EXIT ;  /* 0x000000000000094d */ /* 0x000fea0003800000 */
[----:B------:R-:W0:Y:S01]  /*0b60*/  LDC.64 R2, c[0x0][0x390] ;  /* 0x0000e400ff027b82 */ /* 0x000e220000000a00 */
[----:B------:R-:W-:-:S05]  /*0b70*/  LEA R31, R31, R28, 0xa ;  /* 0x0000001c1f1f7211 */ /* 0x000fca00078e50ff */
[----:B0-----:R-:W-:-:S05]  /*0b80*/  IMAD.WIDE R2, R31, 0x4, R2 ;  /* 0x000000041f027825 */ /* 0x001fca00078e0202 */
[----:B------:R-:W-:Y:S01]  /*0b90*/  STG.E desc[UR10][R2.64], R30 ;  /* 0x0000001e02007986 */ /* 0x000fe2000c10190a */
[----:B------:R-:W-:Y:S05]  /*0ba0*/  EXIT ;  /* 0x000000000000794d */ /* 0x000fea0003800000 */
.L_x_3:
[----:B------:R-:W-:-:S00]  /*0bb0*/  BRA `(.L_x_3) ;  /* 0xfffffffc00fc7947 */ /* 0x000fc0000383ffff */
[----:B------:R-:W-:-:S00]  /*0bc0*/  NOP ;  /* 0x0000000000007918 */ /* 0x000fc00000000000 */
        /* <DEDUP_REMOVED lines=11> */
.L_x_27:


//--------------------- .text._Z12quantize_awqPKfS0_S0_Pa --------------------------
	.section	.text._Z12quantize_awqPKfS0_S0_Pa,"ax",@progbits
	.align	128
        .global         _Z12quantize_awqPKfS0_S0_Pa
        .type           _Z12quantize_awqPKfS0_S0_Pa,@function
        .size           _Z12quantize_awqPKfS0_S0_Pa,(.L_x_26 - _Z12quantize_awqPKfS0_S0_Pa)
        .other          _Z12quantize_awqPKfS0_S0_Pa,@"STO_CUDA_ENTRY STV_DEFAULT"
_Z12quantize_awqPKfS0_S0_Pa:
.text._Z12quantize_awqPKfS0_S0_Pa:
[----:B------:R-:W-:Y:S01]  /*0000*/  LDC R1, c[0x0][0x37c] ;  /* 0x0000df00ff017b82 */ /* 0x000fe20000000800 */
[----:B------:R-:W0:Y:S07]  /*0010*/  S2R R5, SR_TID.X ;  /* 0x0000000000057919 */ /* 0x000e2e0000002100 */
[----:B------:R-:W1:Y:S01]  /*0020*/  LDC R3, c[0x0][0x364] ;  /* 0x0000d900ff037b82 */ /* 0x000e620000000800 */
[----:B------:R-:W1:Y:S07]  /*0030*/  S2R R0, SR_TID.Y ;  /* 0x0000000000007919 */ /* 0x000e6e0000002200 */
[----:B------:R-:W0:Y:S08]  /*0040*/  S2UR UR5, SR_CTAID.X ;  /* 0x00000000000579c3 */ /* 0x000e300000002500 */
[----:B------:R-:W0:Y:S08]  /*0050*/  LDC R4, c[0x0][0x360] ;  /* 0x0000d800ff047b82 */ /* 0x000e300000000800 */
[----:B------:R-:W1:Y:S01]  /*0060*/  S2UR UR4, SR_CTAID.Y ;  /* 0x00000000000479c3 */ /* 0x000e620000002600 */
[----:B0-----:R-:W-:-:S05]  /*0070*/  IMAD R4, R4, UR5, R5 ;  /* 0x0000000504047c24 */ /* 0x001fca000f8e0205 */
[----:B------:R-:W-:Y:S01]  /*0080*/  ISETP.GT.AND P0, PT, R4, 0x3ff, PT ;  /* 0x000003ff0400780c */ /* 0x000fe20003f04270 */
[----:B-1----:R-:W-:-:S05]  /*0090*/  IMAD R3, R3, UR4, R0 ;  /* 0x0000000403037c24 */ /* 0x002fca000f8e0200 */
[----:B------:R-:W-:-:S13]  /*00a0*/  ISETP.GT.U32.OR P0, PT, R3, 0x3ff, P0 ;  /* 0x000003ff0300780c */ /* 0x000fda0000704470 */
[----:B------:R-:W-:Y:S05]  /*00b0*/  @P0 EXIT ;  /* 0x000000000000094d */ /* 0x000fea0003800000 */
[----:B------:R-:W0:Y:S01]  /*00c0*/  LDC.64 R6, c[0x0][0x388] ;  /* 0x0000e200ff067b82 */ /* 0x000e220000000a00 */
[----:B------:R-:W1:Y:S01]  /*00d0*/  LDCU.64 UR4, c[0x0][0x358] ;  /* 0x00006b00ff0477ac */ /* 0x000e620008000a00 */
[----:B0-----:R-:W-:-:S05]  /*00e0*/  IMAD.WIDE.U32 R6, R3, 0x4, R6 ;  /* 0x0000000403067825 */ /* 0x001fca00078e0006 */
[----:B-1----:R-:W2:Y:S01]  /*00f0*/  LDG.E R0, desc[UR4][R6.64] ;  /* 0x0000000406007981 */ /* 0x002ea2000c1e1900 */
[----:B------:R-:W-:Y:S01]  /*0100*/  BSSY.RECONVERGENT B0, `(.L_x_4) ;  /* 0x000000d000007945 */ /* 0x000fe20003800200 */
[----:B--2---:R-:W-:-:S05]  /*0110*/  VIADD R2, R0, 0x1800000 ;  /* 0x0180000000027836 */ /* 0x004fca0000000000 */
[----:B------:R-:W-:-:S04]  /*0120*/  LOP3.LUT R2, R2, 0x7f800000, RZ, 0xc0, !PT ;  /* 0x7f80000002027812 */ /* 0x000fc800078ec0ff */
[----:B------:R-:W-:-:S13]  /*0130*/  ISETP.GT.U32.AND P0, PT, R2, 0x1ffffff, PT ;  /* 0x01ffffff0200780c */ /* 0x000fda0003f04070 */
[----:B------:R-:W-:Y:S05]  /*0140*/  @P0 BRA `(.L_x_5) ;  /* 0x0000000000100947 */ /* 0x000fea0003800000 */
[----:B------:R-:W-:-:S07]  /*0150*/  MOV R6, 0x170 ;  /* 0x0000017000067802 */ /* 0x000fce0000000f00 */
[----:B------:R-:W-:Y:S05]  /*0160*/  CALL.REL.NOINC `($__internal_0_$__cuda_sm20_rcp_rn_f32_slowpath) ;  /* 0x0000000000607944 */ /* 0x000fea0003c00000 */
[----:B------:R-:W-:Y:S01]  /*0170*/  IMAD.MOV.U32 R10, RZ, RZ, R5 ;  /* 0x000000ffff0a7224 */ /* 0x000fe200078e0005 */
[----:B------:R-:W-:Y:S06]  /*0180*/  BRA `(.L_x_6) ;  /* 0x0000000000107947 */ /* 0x000fec0003800000 */
.L_x_5:
[----:B------:R-:W0:Y:S02]  /*0190*/  MUFU.RCP R5, R0 ;  /* 0x0000000000057308 */ /* 0x000e240000001000 */
[----:B0-----:R-:W-:-:S04]  /*01a0*/  FFMA R2, R0, R5, -1 ;  /* 0xbf80000000027423 */ /* 0x001fc80000000005 */
[----:B------:R-:W-:-:S04]  /*01b0*/  FADD.FTZ R2, -R2, -RZ ;  /* 0x800000ff02027221 */ /* 0x000fc80000010100 */
[----:B------:R-:W-:-:S07]  /*01c0*/  FFMA R10, R5, R2, R5 ;  /* 0x00000002050a7223 */ /* 0x000fce0000000005 */
.L_x_6:
[----:B------:R-:W-:Y:S05]  /*01d0*/  BSYNC.RECONVERGENT B0 ;  /* 0x0000000000007941 */ /* 0x000fea0003800200 */
.L_x_4:
[----:B------:R-:W0:Y:S01]  /*01e0*/  LDC.64 R8, c[0x0][0x390] ;  /* 0x0000e400ff087b82 */ /* 0x000e220000000a00 */
[C---:B------:R-:W-:Y:S01]  /*01f0*/  IMAD R11, R3.reuse, 0x400, R4 ;  /* 0x00000400030b7824 */ /* 0x040fe200078e0204 */
[----:B------:R-:W1:Y:S06]  /*0200*/  LDCU.64 UR6, c[0x0][0x398] ;  /* 0x00007300ff0677ac */ /* 0x000e6c0008000a00 */
[----:B------:R-:W2:Y:S01]  /*0210*/  LDC.64 R6, c[0x0][0x380] ;  /* 0x0000e000ff067b82 */ /* 0x000ea20000000a00 */
[----:B0-----:R-:W-:-:S06]  /*0220*/  IMAD.WIDE.U32 R4, R3, 0x4, R8 ;  /* 0x0000000403047825 */ /* 0x001fcc00078e0008 */
[----:B------:R-:W3:Y:S01]  /*0230*/  LDG.E R5, desc[UR4][R4.64] ;  /* 0x0000000404057981 */ /* 0x000ee2000c1e1900 */
[----:B--2---:R-:W-:-:S06]  /*0240*/  IMAD.WIDE R2, R11, 0x4, R6 ;  /* 0x000000040b027825 */ /* 0x004fcc00078e0206 */
[----:B------:R-:W3:Y:S01]  /*0250*/  LDG.E R2, desc[UR4][R2.64] ;  /* 0x0000000402027981 */ /* 0x000ee2000c1e1900 */
[----:B-1----:R-:W-:Y:S01]  /*0260*/  IADD3 R6, P0, PT, R11, UR6, RZ ;  /* 0x000000060b067c10 */ /* 0x002fe2000ff1e0ff */
[----:B---3--:R-:W-:-:S04]  /*0270*/  FMUL R7, R2, R5 ;  /* 0x0000000502077220 */ /* 0x008fc80000400000 */
[----:B------:R-:W-:-:S05]  /*0280*/  FMUL R7, R7, R10 ;  /* 0x0000000a07077220 */ /* 0x000fca0000400000 */
[----:B------:R-:W-:-:S04]  /*0290*/  FMNMX R7, R7, -127, !PT ;  /* 0xc2fe000007077809 */ /* 0x000fc80007800000 */
[----:B------:R-:W-:-:S04]  /*02a0*/  FMNMX R0, R7, 127, PT ;  /* 0x42fe000007007809 */ /* 0x000fc80003800000 */
[----:B------:R-:W0:Y:S01]  /*02b0*/  F2I.NTZ R9, R0 ;  /* 0x0000000000097305 */ /* 0x000e220000203100 */
[----:B------:R-:W-:-:S05]  /*02c0*/  LEA.HI.X.SX32 R7, R11, UR7, 0x1, P0 ;  /* 0x000000070b077c11 */ /* 0x000fca00080f0eff */
[----:B0-----:R-:W-:Y:S01]  /*02d0*/  STG.E.U8 desc[UR4][R6.64], R9 ;  /* 0x0000000906007986 */ /* 0x001fe2000c101104 */
[----:B------:R-:W-:Y:S05]  /*02e0*/  EXIT ;  /* 0x000000000000794d */ /* 0x000fea0003800000 */
        .weak           $__internal_0_$__cuda_sm20_rcp_rn_f32_slowpath
        .type           $__internal_0_$__cuda_sm20_rcp_rn_f32_slowpath,@function
        .size           $__internal_0_$__cuda_sm20_rcp_rn_f32_slowpath,(.L_x_26 - $__internal_0_$__cuda_sm20_rcp_rn_f32_slowpath)
$__internal_0_$__cuda_sm20_rcp_rn_f32_slowpath:
[----:B------:R-:W-:Y:S01]  /*02f0*/  IMAD.SHL.U32 R2, R0, 0x2, RZ ;  /* 0x0000000200027824 */ /* 0x000fe200078e00ff */
[----:B------:R-:W-:Y:S04]  /*0300*/  BSSY.RECONVERGENT B1, `(.L_x_7) ;  /* 0x0000030000017945 */ /* 0x000fe80003800200 */
[----:B------:R-:W-:-:S04]  /*0310*/  SHF.R.U32.HI R2, RZ, 0x18, R2 ;  /* 0x00000018ff027819 */ /* 0x000fc80000011602 */
[----:B------:R-:W-:-:S13]  /*0320*/  ISETP.NE.U32.AND P0, PT, R2, RZ, PT ;  /* 0x000000ff0200720c */ /* 0x000fda0003f05070 */
[----:B------:R-:W-:Y:S05]  /*0330*/  @P0 BRA `(.L_x_8) ;  /* 0x0000000000280947 */ /* 0x000fea0003800000 */
[----:B------:R-:W-:-:S05]  /*0340*/  IMAD.SHL.U32 R2, R0, 0x2, RZ ;  /* 0x0000000200027824 */ /* 0x000fca00078e00ff */
[----:B------:R-:W-:-:S13]  /*0350*/  ISETP.NE.AND P0, PT, R2, RZ, PT ;  /* 0x000000ff0200720c */ /* 0x000fda0003f05270 */
[----:B------:R-:W-:Y:S01]  /*0360*/  @P0 FFMA R7, R0, 1.84467440737095516160e+19, RZ ;  /* 0x5f80000000070823 */ /* 0x000fe200000000ff */
[----:B------:R-:W-:Y:S08]  /*0370*/  @!P0 MUFU.RCP R5, R0 ;  /* 0x0000000000058308 */ /* 0x000ff00000001000 */
[----:B------:R-:W0:Y:S02]  /*0380*/  @P0 MUFU.RCP R2, R7 ;  /* 0x0000000700020308 */ /* 0x000e240000001000 */
[----:B0-----:R-:W-:-:S04]  /*0390*/  @P0 FFMA R8, R7, R2, -1 ;  /* 0xbf80000007080423 */ /* 0x001fc80000000002 */
[----:B------:R-:W-:-:S04]  /*03a0*/  @P0 FADD.FTZ R9, -R8, -RZ ;  /* 0x800000ff08090221 */ /* 0x000fc80000010100 */
[----:B------:R-:W-:-:S04]  /*03b0*/  @P0 FFMA R2, R2, R9, R2 ;  /* 0x0000000902020223 */ /* 0x000fc80000000002 */
[----:B------:R-:W-:Y:S01]  /*03c0*/  @P0 FFMA R5, R2, 1.84467440737095516160e+19, RZ ;  /* 0x5f80000002050823 */ /* 0x000fe200000000ff */
[----:B------:R-:W-:Y:S06]  /*03d0*/  BRA `(.L_x_9) ;  /* 0x0000000000887947 */ /* 0x000fec0003800000 */
.L_x_8:
[----:B------:R-:W-:-:S05]  /*03e0*/  VIADD R5, R2, 0xffffff03 ;  /* 0xffffff0302057836 */ /* 0x000fca0000000000 */
[----:B------:R-:W-:-:S13]  /*03f0*/  ISETP.GT.U32.AND P0, PT, R5, 0x1, PT ;  /* 0x000000010500780c */ /* 0x000fda0003f04070 */
[----:B------:R-:W-:Y:S05]  /*0400*/  @P0 BRA `(.L_x_10) ;  /* 0x0000000000780947 */ /* 0x000fea0003800000 */
[----:B------:R-:W-:Y:S01]  /*0410*/  LOP3.LUT R7, R0, 0x7fffff, RZ, 0xc0, !PT ;  /* 0x007fffff00077812 */ /* 0x000fe200078ec0ff */
[----:B------:R-:W-:-:S03]  /*0420*/  HFMA2 R12, -RZ, RZ, 0, 1.78813934326171875e-07 ;  /* 0x00000003ff0c7431 */ /* 0x000fc600000001ff */
[----:B------:R-:W-:-:S04]  /*0430*/  LOP3.LUT R7, R7, 0x3f800000, RZ, 0xfc, !PT ;  /* 0x3f80000007077812 */ /* 0x000fc800078efcff */
[----:B------:R-:W0:Y:S01]  /*0440*/  MUFU.RCP R8, R7 ;  /* 0x0000000700087308 */ /* 0x000e220000001000 */
[----:B------:R-:W-:Y:S01]  /*0450*/  SHF.L.U32 R11, R12, R5, RZ ;  /* 0x000000050c0b7219 */ /* 0x000fe200000006ff */
[----:B0-----:R-:W-:-:S04]  /*0460*/  FFMA R9, R7, R8, -1 ;  /* 0xbf80000007097423 */ /* 0x001fc80000000008 */
[----:B------:R-:W-:-:S04]  /*0470*/  FADD.FTZ R9, -R9, -RZ ;  /* 0x800000ff09097221 */ /* 0x000fc80000010100 */
[CCC-:B------:R-:W-:Y:S01]  /*0480*/  FFMA.RM R10, R8.reuse, R9.reuse, R8.reuse ;  /* 0x00000009080a7223 */ /* 0x1c0fe20000004008 */
[----:B------:R-:W-:-:S04]  /*0490*/  FFMA.RP R9, R8, R9, R8 ;  /* 0x0000000908097223 */ /* 0x000fc80000008008 */
[C---:B------:R-:W-:Y:S02]  /*04a0*/  LOP3.LUT R8, R10.reuse, 0x7fffff, RZ, 0xc0, !PT ;  /* 0x007fffff0a087812 */ /* 0x040fe400078ec0ff */
[----:B------:R-:W-:Y:S02]  /*04b0*/  FSETP.NEU.FTZ.AND P0, PT, R10, R9, PT ;  /* 0x000000090a00720b */ /* 0x000fe40003f1d000 */
[----:B------:R-:W-:Y:S02]  /*04c0*/  LOP3.LUT R8, R8, 0x800000, RZ, 0xfc, !PT ;  /* 0x0080000008087812 */ /* 0x000fe400078efcff */
[----:B------:R-:W-:Y:S02]  /*04d0*/  SEL R9, RZ, 0xffffffff, !P0 ;  /* 0xffffffffff097807 */ /* 0x000fe40004000000 */
[----:B------:R-:W-:-:S03]  /*04e0*/  LOP3.LUT R10, R11, R8, RZ, 0xc0, !PT ;  /* 0x000000080b0a7212 */ /* 0x000fc600078ec0ff */
[----:B------:R-:W-:Y:S01]  /*04f0*/  IMAD.MOV R9, RZ, RZ, -R9 ;  /* 0x000000ffff097224 */ /* 0x000fe200078e0a09 */
[----:B------:R-:W-:-:S04]  /*0500*/  SHF.R.U32.HI R10, RZ, R5, R10 ;  /* 0x00000005ff0a7219 */ /* 0x000fc8000001160a */
[----:B------:R-:W-:Y:S02]  /*0510*/  LOP3.LUT P1, RZ, R9, R5, R8, 0xf8, !PT ;  /* 0x0000000509ff7212 */ /* 0x000fe4000782f808 */
[C---:B------:R-:W-:Y:S02]  /*0520*/  LOP3.LUT P0, RZ, R10.reuse, 0x1, RZ, 0xc0, !PT ;  /* 0x000000010aff7812 */ /* 0x040fe4000780c0ff */
[----:B------:R-:W-:-:S04]  /*0530*/  LOP3.LUT P2, RZ, R10, 0x2, RZ, 0xc0, !PT ;  /* 0x000000020aff7812 */ /* 0x000fc8000784c0ff */
[----:B------:R-:W-:Y:S02]  /*0540*/  PLOP3.LUT P0, PT, P0, P1, P2, 0xe0, 0x0 ;  /* 0x000000000000781c */ /* 0x000fe40000703c20 */
[----:B------:R-:W-:Y:S02]  /*0550*/  LOP3.LUT P1, RZ, R0, 0x7fffff, RZ, 0xc0, !PT ;  /* 0x007fffff00ff7812 */ /* 0x000fe4000782c0ff */
[----:B------:R-:W-:-:S05]  /*0560*/  SEL R5, RZ, 0x1, !P0 ;  /* 0x00000001ff057807 */ /* 0x000fca0004000000 */
[----:B------:R-:W-:-:S05]  /*0570*/  IMAD.MOV R5, RZ, RZ, -R5 ;  /* 0x000000ffff057224 */ /* 0x000fca00078e0a05 */
[----:B------:R-:W-:Y:S01]  /*0580*/  ISETP.GE.AND P0, PT, R5, RZ, PT ;  /* 0x000000ff0500720c */ /* 0x000fe20003f06270 */
[----:B------:R-:W-:-:S05]  /*0590*/  VIADD R5, R2, 0xffffff04 ;  /* 0xffffff0402057836 */ /* 0x000fca0000000000 */
[----:B------:R-:W-:-:S07]  /*05a0*/  SHF.R.U32.HI R5, RZ, R5, R8 ;  /* 0x00000005ff057219 */ /* 0x000fce0000011608 */
[----:B------:R-:W-:-:S05]  /*05b0*/  @!P0 IADD3 R5, PT, PT, R5, 0x1, RZ ;  /* 0x0000000105058810 */ /* 0x000fca0007ffe0ff */
[----:B------:R-:W-:-:S05]  /*05c0*/  @!P1 IMAD.SHL.U32 R5, R5, 0x2, RZ ;  /* 0x0000000205059824 */ /* 0x000fca00078e00ff */
[----:B------:R-:W-:Y:S01]  /*05d0*/  LOP3.LUT R5, R5, 0x80000000, R0, 0xf8, !PT ;  /* 0x8000000005057812 */ /* 0x000fe200078ef800 */
[----:B------:R-:W-:Y:S06]  /*05e0*/  BRA `(.L_x_9) ;  /* 0x0000000000047947 */ /* 0x000fec0003800000 */
.L_x_10:
[----:B------:R0:W1:Y:S02]  /*05f0*/  MUFU.RCP R5, R0 ;  /* 0x0000000000057308 */ /* 0x0000640000001000 */
.L_x_9:
[----:B------:R-:W-:Y:S05]  /*0600*/  BSYNC.RECONVERGENT B1 ;  /* 0x0000000000017941 */ /* 0x000fea0003800200 */
.L_x_7:
[----:B------:R-:W-:-:S04]  /*0610*/  IMAD.MOV.U32 R7, RZ, RZ, 0x0 ;  /* 0x00000000ff077424 */ /* 0x000fc800078e00ff */
[----:B01----:R-:W-:Y:S05]  /*0620*/  RET.REL.NODEC R6 `(_Z12quantize_awqPKfS0_S0_Pa) ;  /* 0xfffffff806747950 */ /* 0x003fea0003c3ffff */
.L_x_11:
        /* <DEDUP_REMOVED lines=13> */
.L_x_26:


//--------------------- .text._Z11accum_statsPKfPfS1_ --------------------------
	.section	.text._Z11accum_statsPKfPfS1_,"ax",@progbits
	.align	128
        .global         _Z11accum_statsPKfPfS1_
        .type           _Z11accum_statsPKfPfS1_,@function
        .size           _Z11accum_statsPKfPfS1_,(.L_x_29 - _Z11accum_statsPKfPfS1_)
        .other          _Z11accum_statsPKfPfS1_,@"STO_CUDA_ENTRY STV_DEFAULT"
_Z11accum_statsPKfPfS1_:
.text._Z11accum_statsPKfPfS1_:
        /* <DEDUP_REMOVED lines=14> */
[----:B------:R-:W-:-:S06]  /*00e0*/  LEA R5, R0, R9, 0xa ;  /* 0x0000000900057211 */ /* 0x000fcc00078e50ff */
[----:B------:R-:W2:Y:S01]  /*00f0*/  LDC.64 R6, c[0x0][0x390] ;  /* 0x0000e400ff067b82 */ /* 0x000ea20000000a00 */
[----:B0-----:R-:W-:-:S07]  /*0100*/  IMAD.WIDE R2, R5, 0x4, R2 ;  /* 0x0000000405027825 */ /* 0x001fce00078e0202 */
[----:B------:R-:W0:Y:S01]  /*0110*/  LDC.64 R4, c[0x0][0x388] ;  /* 0x0000e200ff047b82 */ /* 0x000e220000000a00 */
[----:B-1----:R-:W3:Y:S01]  /*0120*/  LDG.E R2, desc[UR4][R2.64] ;  /* 0x0000000402027981 */ /* 0x002ee2000c1e1900 */
[----:B--2---:R-:W-:-:S04]  /*0130*/  IMAD.WIDE R6, R9, 0x4, R6 ;  /* 0x0000000409067825 */ /* 0x004fc800078e0206 */
[----:B0-----:R-:W-:-:S04]  /*0140*/  IMAD.WIDE R4, R9, 0x4, R4 ;  /* 0x0000000409047825 */ /* 0x001fc800078e0204 */
[C---:B---3--:R-:W-:Y:S01]  /*0150*/  FADD R11, |R2|.reuse, -RZ ;  /* 0x800000ff020b7221 */ /* 0x048fe20000000200 */
[----:B------:R-:W-:-:S04]  /*0160*/  FMUL R9, R2, R2 ;  /* 0x0000000202097220 */ /* 0x000fc80000400000 */
[----:B------:R-:W-:Y:S04]  /*0170*/  REDG.E.ADD.F32.FTZ.RN.STRONG.GPU desc[UR4][R4.64], R11 ;  /* 0x0000000b040079a6 */ /* 0x000fe8000c12f304 */
[----:B------:R-:W-:Y:S01]  /*0180*/  REDG.E.ADD.F32.FTZ.RN.STRONG.GPU desc[UR4][R6.64], R9 ;  /* 0x00000009060079a6 */ /* 0x000fe2000c12f304 */
[----:B------:R-:W-:Y:S05]  /*0190*/  EXIT ;  /* 0x000000000000794d */ /* 0x000fea0003800000 */
.L_x_12:
        /* <DEDUP_REMOVED lines=14> */
.L_x_29:


//--------------------- .text._Z4reluPfi          --------------------------
	.section	.text._Z4reluPfi,"ax",@progbits
	.align	128
        .global         _Z4reluPfi
        .type           _Z4reluPfi,@function
        .size           _Z4reluPfi,(.L_x_30 - _Z4reluPfi)
        .other          _Z4reluPfi,@"STO_CUDA_ENTRY STV_DEFAULT"
_Z4reluPfi:
.text._Z4reluPfi:
[----:B------:R-:W-:Y:S01]  /*0000*/  LDC R1, c[0x0][0x37c] ;  /* 0x0000df00ff017b82 */ /* 0x000fe20000000800 */
[----:B------:R-:W0:Y:S07]  /*0010*/  S2R R0, SR_TID.X ;  /* 0x0000000000007919 */ /* 0x000e2e0000002100 */
[----:B------:R-:W0:Y:S01]  /*0020*/  S2UR UR4, SR_CTAID.X ;  /* 0x00000000000479c3 */ /* 0x000e220000002500 */
[----:B------:R-:W1:Y:S07]  /*0030*/  LDCU UR5, c[0x0][0x388] ;  /* 0x00007100ff0577ac */ /* 0x000e6e0008000800 */
[----:B------:R-:W0:Y:S02]  /*0040*/  LDC R5, c[0x0][0x360] ;  /* 0x0000d800ff057b82 */ /* 0x000e240000000800 */
[----:B0-----:R-:W-:-:S05]  /*0050*/  IMAD R5, R5, UR4, R0 ;  /* 0x0000000405057c24 */ /* 0x001fca000f8e0200 */
[----:B-1----:R-:W-:-:S13]  /*0060*/  ISETP.GE.AND P0, PT, R5, UR5, PT ;  /* 0x0000000505007c0c */ /* 0x002fda000bf06270 */
[----:B------:R-:W-:Y:S05]  /*0070*/  @P0 EXIT ;  /* 0x000000000000094d */ /* 0x000fea0003800000 */
[----:B------:R-:W0:Y:S01]  /*0080*/  LDC.64 R2, c[0x0][0x380] ;  /* 0x0000e000ff027b82 */ /* 0x000e220000000a00 */
[----:B------:R-:W1:Y:S01]  /*0090*/  LDCU.64 UR4, c[0x0][0x358] ;  /* 0x00006b00ff0477ac */ /* 0x000e620008000a00 */
[----:B0-----:R-:W-:-:S05]  /*00a0*/  IMAD.WIDE R2, R5, 0x4, R2 ;  /* 0x0000000405027825 */ /* 0x001fca00078e0202 */
[----:B-1----:R-:W2:Y:S02]  /*00b0*/  LDG.E R0, desc[UR4][R2.64] ;  /* 0x0000000402007981 */ /* 0x002ea4000c1e1900 */
[----:B--2---:R-:W-:-:S05]  /*00c0*/  FMNMX R5, RZ, R0, !PT ;  /* 0x00000000ff057209 */ /* 0x004fca0007800000 */
[----:B------:R-:W-:Y:S01]  /*00d0*/  STG.E desc[UR4][R2.64], R5 ;  /* 0x0000000502007986 */ /* 0x000fe2000c101904 */
[----:B------:R-:W-:Y:S05]  /*00e0*/  EXIT ;  /* 0x000000000000794d */ /* 0x000fea0003800000 */
.L_x_13:
        /* <DEDUP_REMOVED lines=9> */
.L_x_30:


//--------------------- .text._Z4initPfj          --------------------------
	.section	.text._Z4initPfj,"ax",@progbits
	.align	128
        .global         _Z4initPfj
        .type           _Z4initPfj,@function
        .size           _Z4initPfj,(.L_x_31 - _Z4initPfj)
        .other          _Z4initPfj,@"STO_CUDA_ENTRY STV_DEFAULT"
_Z4initPfj:
.text._Z4initPfj:
[----:B------:R-:W0:Y:S01]  /*0000*/  LDC R1, c[0x0][0x37c] ;  /* 0x0000df00ff017b82 */ /* 0x000e220000000800 */
[----:B------:R-:W1:Y:S07]  /*0010*/  S2R R2, SR_TID.X ;  /* 0x0000000000027919 */ /* 0x000e6e0000002100 */
[----:B------:R-:W2:Y:S01]  /*0020*/  LDC R0, c[0x0][0x364] ;  /* 0x0000d900ff007b82 */ /* 0x000ea20000000800 */
[----:B0-----:R-:W-:Y:S01]  /*0030*/  VIADD R1, R1, 0xffffffd0 ;  /* 0xffffffd001017836 */ /* 0x001fe20000000000 */
[----:B------:R-:W2:Y:S06]  /*0040*/  S2R R3, SR_TID.Y ;  /* 0x0000000000037919 */ /* 0x000eac0000002200 */
[----:B------:R-:W1:Y:S08]  /*0050*/  S2UR UR5, SR_CTAID.X ;  /* 0x00000000000579c3 */ /* 0x000e700000002500 */
[----:B------:R-:W1:Y:S08]  /*0060*/  LDC R11, c[0x0][0x360] ;  /* 0x0000d800ff0b7b82 */ /* 0x000e700000000800 */
[----:B------:R-:W2:Y:S01]  /*0070*/  S2UR UR4, SR_CTAID.Y ;  /* 0x00000000000479c3 */ /* 0x000ea20000002600 */
[----:B-1----:R-:W-:-:S05]  /*0080*/  IMAD R11, R11, UR5, R2 ;  /* 0x000000050b0b7c24 */ /* 0x002fca000f8e0202 */
[----:B------:R-:W-:Y:S01]  /*0090*/  ISETP.GT.AND P0, PT, R11, 0x3ff, PT ;  /* 0x000003ff0b00780c */ /* 0x000fe20003f04270 */
[----:B--2---:R-:W-:-:S05]  /*00a0*/  IMAD R0, R0, UR4, R3 ;  /* 0x0000000400007c24 */ /* 0x004fca000f8e0203 */
[----:B------:R-:W-:-:S13]  /*00b0*/  ISETP.GT.U32.OR P0, PT, R0, 0x3ff, P0 ;  /* 0x000003ff0000780c */ /* 0x000fda0000704470 */
[----:B------:R-:W-:Y:S05]  /*00c0*/  @P0 EXIT ;  /* 0x000000000000094d */ /* 0x000fea0003800000 */
[----:B------:R-:W0:Y:S01]  /*00d0*/  LDC R2, c[0x0][0x388] ;  /* 0x0000e200ff027b82 */ /* 0x000e220000000800 */
[----:B------:R-:W-:Y:S01]  /*00e0*/  IMAD.MOV.U32 R7, RZ, RZ, -0x75bd8fc ;  /* 0xf8a42704ff077424 */ /* 0x000fe200078e00ff */
[----:B------:R-:W1:Y:S01]  /*00f0*/  LDCU.64 UR6, c[0x0][0x358] ;  /* 0x00006b00ff0677ac */ /* 0x000e620008000a00 */
[----:B------:R-:W-:Y:S01]  /*0100*/  IMAD.MOV.U32 R8, RZ, RZ, -0x23270784 ;  /* 0xdcd8f87cff087424 */ /* 0x000fe200078e00ff */
[----:B------:R-:W-:Y:S01]  /*0110*/  BSSY.RECONVERGENT B0, `(.L_x_14) ;  /* 0x000025a000007945 */ /* 0x000fe20003800200 */
[----:B------:R-:W-:-:S05]  /*0120*/  IMAD R0, R0, 0x400, R11 ;  /* 0x0000040000007824 */ /* 0x000fca00078e020b */
[----:B------:R-:W-:Y:S02]  /*0130*/  ISETP.NE.AND P0, PT, R0, RZ, PT ;  /* 0x000000ff0000720c */ /* 0x000fe40003f05270 */
[----:B------:R-:W-:Y:S02]  /*0140*/  SHF.R.S32.HI R4, RZ, 0x1f, R0 ;  /* 0x0000001fff047819 */ /* 0x000fe40000011400 */
[----:B0-----:R-:W-:-:S05]  /*0150*/  LOP3.LUT R2, R2, 0xaad26b49, RZ, 0x3c, !PT ;  /* 0xaad26b4902027812 */ /* 0x001fca00078e3cff */
[----:B------:R-:W-:-:S04]  /*0160*/  IMAD R3, R2, 0x4182bed5, RZ ;  /* 0x4182bed502037824 */ /* 0x000fc800078e02ff */
[C---:B------:R-:W-:Y:S01]  /*0170*/  VIADD R5, R3.reuse, 0x583f19 ;  /* 0x00583f1903057836 */ /* 0x040fe20000000000 */
[C---:B------:R-:W-:Y:S01]  /*0180*/  LOP3.LUT R6, R3.reuse, 0x159a55e5, RZ, 0x3c, !PT ;  /* 0x159a55e503067812 */ /* 0x040fe200078e3cff */
[C---:B------:R-:W-:Y:S02]  /*0190*/  VIADD R2, R3.reuse, 0xd9f6dc18 ;  /* 0xd9f6dc1803027836 */ /* 0x040fe40000000000 */
[----:B------:R-:W-:Y:S02]  /*01a0*/  VIADD R3, R3, 0x75bcd15 ;  /* 0x075bcd1503037836 */ /* 0x000fe40000000000 */
[----:B------:R-:W-:Y:S01]  /*01b0*/  IMAD.MOV.U32 R9, RZ, RZ, R5 ;  /* 0x000000ffff097224 */ /* 0x000fe200078e0005 */
[----:B------:R0:W-:Y:S04]  /*01c0*/  STL.64 [R1+0x8], R6 ;  /* 0x0000080601007387 */ /* 0x0001e80000100a00 */
[----:B------:R0:W-:Y:S04]  /*01d0*/  STL.64 [R1], R2 ;  /* 0x0000000201007387 */ /* 0x0001e80000100a00 */
[----:B------:R0:W-:Y:S01]  /*01e0*/  STL.64 [R1+0x10], R8 ;  /* 0x0000100801007387 */ /* 0x0001e20000100a00 */
[----:B-1----:R-:W-:Y:S05]  /*01f0*/  @!P0 BRA `(.L_x_15) ;  /* 0x00000024002c8947 */ /* 0x002fea0003800000 */
[----:B------:R-:W-:Y:S02]  /*0200*/  IMAD.MOV.U32 R13, RZ, RZ, R4 ;  /* 0x000000ffff0d7224 */ /* 0x000fe400078e0004 */
[----:B------:R-:W-:Y:S02]  /*0210*/  IMAD.MOV.U32 R11, RZ, RZ, RZ ;  /* 0x000000ffff0b7224 */ /* 0x000fe400078e00ff */
[----:B------:R-:W-:-:S07]  /*0220*/  IMAD.MOV.U32 R10, RZ, RZ, R0 ;  /* 0x000000ffff0a7224 */ /* 0x000fce00078e0000 */
.L_x_24:
[----:B0-----:R-:W-:Y:S01]  /*0230*/  LOP3.LUT R2, R10, 0x3, RZ, 0xc0, !PT ;  /* 0x000000030a027812 */ /* 0x001fe200078ec0ff */
[----:B------:R-:W-:Y:S03]  /*0240*/  BSSY.RECONVERGENT B1, `(.L_x_16) ;  /* 0x0000240000017945 */ /* 0x000fe60003800200 */
[----:B------:R-:W-:-:S04]  /*0250*/  ISETP.NE.U32.AND P0, PT, R2, RZ, PT ;  /* 0x000000ff0200720c */ /* 0x000fc80003f05070 */
[----:B------:R-:W-:-:S13]  /*0260*/  ISETP.NE.AND.EX P0, PT, RZ, RZ, PT, P0 ;  /* 0x000000ffff00720c */ /* 0x000fda0003f05300 */
[----:B------:R-:W-:Y:S05]  /*0270*/  @!P0 BRA `(.L_x_17) ;  /* 0x0000002000f08947 */ /* 0x000fea0003800000 */
[----:B------:R-:W0:Y:S01]  /*0280*/  LDC.64 R8, c[0x4][RZ] ;  /* 0x01000000ff087b82 */ /* 0x000e220000000a00 */
[----:B------:R-:W-:Y:S02]  /*0290*/  CS2R R2, SRZ ;  /* 0x0000000000027805 */ /* 0x000fe4000001ff00 */
[----:B------:R-:W-:Y:S02]  /*02a0*/  CS2R R4, SRZ ;  /* 0x0000000000047805 */ /* 0x000fe4000001ff00 */
[----:B------:R-:W-:Y:S01]  /*02b0*/  CS2R R6, SRZ ;  /* 0x0000000000067805 */ /* 0x000fe2000001ff00 */
[----:B0-----:R-:W-:-:S07]  /*02c0*/  IMAD.WIDE.U32 R8, R11, 0xc80, R8 ;  /* 0x00000c800b087825 */ /* 0x001fce00078e0008 */
.L_x_19:
[----:B------:R-:W-:-:S06]  /*02d0*/  IMAD R12, R2, 0x4, R1 ;  /* 0x00000004020c7824 */ /* 0x000fcc00078e0201 */
[----:B------:R-:W5:Y:S01]  /*02e0*/  LDL R12, [R12+0x4] ;  /* 0x000004000c0c7983 */ /* 0x000f620000100800 */
[----:B------:R-:W-:-:S05]  /*02f0*/  UMOV UR4, URZ ;  /* 0x000000ff00047c82 */ /* 0x000fca0008000000 */
.L_x_18:
[----:B-----5:R-:W-:Y:S01]  /*0300*/  SHF.R.U32.HI R22, RZ, UR4, R12 ;  /* 0x00000004ff167c19 */ /* 0x020fe2000801160c */
[----:B------:R-:W-:-:S03]  /*0310*/  IMAD.SHL.U32 R14, R2, 0x20, RZ ;  /* 0x00000020020e7824 */ /* 0x000fc600078e00ff */
[----:B------:R-:W-:Y:S01]  /*0320*/  LOP3.LUT R15, R22, 0x1, RZ, 0xc0, !PT ;  /* 0x00000001160f7812 */ /* 0x000fe200078ec0ff */
[----:B------:R-:W-:-:S03]  /*0330*/  VIADD R14, R14, UR4 ;  /* 0x000000040e0e7c36 */ /* 0x000fc60008000000 */
[----:B------:R-:W-:Y:S01]  /*0340*/  ISETP.NE.U32.AND P0, PT, R15, 0x1, PT ;  /* 0x000000010f00780c */ /* 0x000fe20003f05070 */
[----:B------:R-:W-:-:S03]  /*0350*/  IMAD R15, R14, 0x5, RZ ;  /* 0x000000050e0f7824 */ /* 0x000fc600078e02ff */
[----:B------:R-:W-:Y:S01]  /*0360*/  R2P PR, R22, 0x7e ;  /* 0x0000007e16007804 */ /* 0x000fe20000000000 */
[----:B------:R-:W-:-:S08]  /*0370*/  IMAD.WIDE.U32 R14, R15, 0x4, R8 ;  /* 0x000000040f0e7825 */ /* 0x000fd000078e0008 */
[----:B------:R-:W2:Y:S04]  /*0380*/  @!P0 LDG.E R16, desc[UR6][R14.64+0x10] ;  /* 0x000010060e108981 */ /* 0x000ea8000c1e1900 */
[----:B------:R-:W3:Y:S04]  /*0390*/  @P1 LDG.E R18, desc[UR6][R14.64+0x24] ;  /* 0x000024060e121981 */ /* 0x000ee8000c1e1900 */
[----:B------:R-:W4:Y:S04]  /*03a0*/  @P2 LDG.E R20, desc[UR6][R14.64+0x38] ;  /* 0x000038060e142981 */ /* 0x000f28000c1e1900 */
[----:B------:R-:W4:Y:S04]  /*03b0*/  @P3 LDG.E R24, desc[UR6][R14.64+0x4c] ;  /* 0x00004c060e183981 */ /* 0x000f28000c1e1900 */
[----:B------:R-:W4:Y:S04]  /*03c0*/  @P4 LDG.E R26, desc[UR6][R14.64+0x60] ;  /* 0x000060060e1a4981 */ /* 0x000f28000c1e1900 */
[----:B------:R-:W4:Y:S04]  /*03d0*/  @!P0 LDG.E R17, desc[UR6][R14.64+0x4] ;  /* 0x000004060e118981 */ /* 0x000f28000c1e1900 */
[----:B------:R-:W4:Y:S04]  /*03e0*/  @!P0 LDG.E R19, desc[UR6][R14.64+0xc] ;  /* 0x00000c060e138981 */ /* 0x000f28000c1e1900 */
[----:B------:R-:W4:Y:S04]  /*03f0*/  @P1 LDG.E R21, desc[UR6][R14.64+0x18] ;  /* 0x000018060e151981 */ /* 0x000f28000c1e1900 */
[----:B------:R-:W4:Y:S04]  /*0400*/  @P3 LDG.E R23, desc[UR6][R14.64+0x40] ;  /* 0x000040060e173981 */ /* 0x000f28000c1e1900 */
[----:B------:R-:W4:Y:S04]  /*0410*/  @P5 LDG.E R25, desc[UR6][R14.64+0x70] ;  /* 0x000070060e195981 */ /* 0x000f28000c1e1900 */
[----:B------:R-:W4:Y:S01]  /*0420*/  @P6 LDG.E R28, desc[UR6][R14.64+0x88] ;  /* 0x000088060e1c6981 */ /* 0x000f22000c1e1900 */
[----:B--2---:R-:W-:-:S03]  /*0430*/  @!P0 LOP3.LUT R5, R5, R16, RZ, 0x3c, !PT ;  /* 0x0000001005058212 */ /* 0x004fc600078e3cff */
[----:B------:R-:W2:Y:S01]  /*0440*/  @!P0 LDG.E R16, desc[UR6][R14.64] ;  /* 0x000000060e108981 */ /* 0x000ea2000c1e1900 */
[----:B---3--:R-:W-:-:S03]  /*0450*/  @P1 LOP3.LUT R5, R5, R18, RZ, 0x3c, !PT ;  /* 0x0000001205051212 */ /* 0x008fc600078e3cff */
[----:B------:R-:W3:Y:S01]  /*0460*/  @!P0 LDG.E R18, desc[UR6][R14.64+0x8] ;  /* 0x000008060e128981 */ /* 0x000ee2000c1e1900 */
[----:B----4-:R-:W-:-:S03]  /*0470*/  @P2 LOP3.LUT R5, R5, R20, RZ, 0x3c, !PT ;  /* 0x0000001405052212 */ /* 0x010fc600078e3cff */
[----:B------:R-:W4:Y:S01]  /*0480*/  @P1 LDG.E R20, desc[UR6][R14.64+0x14] ;  /* 0x000014060e141981 */ /* 0x000f22000c1e1900 */
[----:B------:R-:W-:-:S03]  /*0490*/  @P3 LOP3.LUT R5, R5, R24, RZ, 0x3c, !PT ;  /* 0x0000001805053212 */ /* 0x000fc600078e3cff */
[----:B------:R-:W4:Y:S01]  /*04a0*/  @P5 LDG.E R24, desc[UR6][R14.64+0x74] ;  /* 0x000074060e185981 */ /* 0x000f22000c1e1900 */
[----:B------:R-:W-:-:S03]  /*04b0*/  @P4 LOP3.LUT R5, R5, R26, RZ, 0x3c, !PT ;  /* 0x0000001a05054212 */ /* 0x000fc600078e3cff */
[----:B------:R-:W4:Y:S01]  /*04c0*/  @P3 LDG.E R26, desc[UR6][R14.64+0x44] ;  /* 0x000044060e1a3981 */ /* 0x000f22000c1e1900 */
[----:B------:R-:W-:-:S03]  /*04d0*/  @!P0 LOP3.LUT R6, R6, R17, RZ, 0x3c, !PT ;  /* 0x0000001106068212 */ /* 0x000fc600078e3cff */
[----:B------:R-:W4:Y:S01]  /*04e0*/  @P1 LDG.E R17, desc[UR6][R14.64+0x20] ;  /* 0x000020060e111981 */ /* 0x000f22000c1e1900 */
[----:B------:R-:W-:-:S03]  /*04f0*/  @!P0 LOP3.LUT R4, R4, R19, RZ, 0x3c, !PT ;  /* 0x0000001304048212 */ /* 0x000fc600078e3cff */
[----:B------:R-:W4:Y:S01]  /*0500*/  @P2 LDG.E R19, desc[UR6][R14.64+0x2c] ;  /* 0x00002c060e132981 */ /* 0x000f22000c1e1900 */
[----:B------:R-:W-:-:S03]  /*0510*/  @P1 LOP3.LUT R6, R6, R21, RZ, 0x3c, !PT ;  /* 0x0000001506061212 */ /* 0x000fc600078e3cff */
[----:B------:R-:W4:Y:S01]  /*0520*/  @P2 LDG.E R21, desc[UR6][R14.64+0x34] ;  /* 0x000034060e152981 */ /* 0x000f22000c1e1900 */
[----:B--2---:R-:W-:-:S03]  /*0530*/  @!P0 LOP3.LUT R3, R3, R16, RZ, 0x3c, !PT ;  /* 0x0000001003038212 */ /* 0x004fc600078e3cff */
[----:B------:R-:W2:Y:S01]  /*0540*/  @P1 LDG.E R16, desc[UR6][R14.64+0x1c] ;  /* 0x00001c060e101981 */ /* 0x000ea2000c1e1900 */
[----:B---3--:R-:W-:-:S03]  /*0550*/  @!P0 LOP3.LUT R7, R7, R18, RZ, 0x3c, !PT ;  /* 0x0000001207078212 */ /* 0x008fc600078e3cff */
[----:B------:R-:W3:Y:S01]  /*0560*/  @P2 LDG.E R18, desc[UR6][R14.64+0x28] ;  /* 0x000028060e122981 */ /* 0x000ee2000c1e1900 */
[----:B----4-:R-:W-:-:S03]  /*0570*/  @P1 LOP3.LUT R3, R3, R20, RZ, 0x3c, !PT ;  /* 0x0000001403031212 */ /* 0x010fc600078e3cff */
[----:B------:R-:W4:Y:S01]  /*0580*/  @P2 LDG.E R20, desc[UR6][R14.64+0x30] ;  /* 0x000030060e142981 */ /* 0x000f22000c1e1900 */
[----:B------:R-:W-:-:S03]  /*0590*/  @P5 LOP3.LUT R5, R5, R24, RZ, 0x3c, !PT ;  /* 0x0000001805055212 */ /* 0x000fc600078e3cff */
[----:B------:R-:W4:Y:S01]  /*05a0*/  @P3 LDG.E R24, desc[UR6][R14.64+0x3c] ;  /* 0x00003c060e183981 */ /* 0x000f22000c1e1900 */
[----:B------:R-:W-:-:S03]  /*05b0*/  @P1 LOP3.LUT R4, R4, R17, RZ, 0x3c, !PT ;  /* 0x0000001104041212 */ /* 0x000fc600078e3cff */
[----:B------:R-:W4:Y:S01]  /*05c0*/  @P3 LDG.E R17, desc[UR6][R14.64+0x48] ;  /* 0x000048060e113981 */ /* 0x000f22000c1e1900 */
[----:B------:R-:W-:-:S03]  /*05d0*/  @P2 LOP3.LUT R6, R6, R19, RZ, 0x3c, !PT ;  /* 0x0000001306062212 */ /* 0x000fc600078e3cff */
[----:B------:R-:W4:Y:S01]  /*05e0*/  @P4 LDG.E R19, desc[UR6][R14.64+0x54] ;  /* 0x000054060e134981 */ /* 0x000f22000c1e1900 */
[----:B------:R-:W-:Y:S02]  /*05f0*/  @P2 LOP3.LUT R4, R4, R21, RZ, 0x3c, !PT ;  /* 0x0000001504042212 */ /* 0x000fe400078e3cff */
[----:B------:R-:W-:Y:S01]  /*0600*/  @P3 LOP3.LUT R6, R6, R23, RZ, 0x3c, !PT ;  /* 0x0000001706063212 */ /* 0x000fe200078e3cff */
[----:B------:R-:W4:Y:S04]  /*0610*/  @P4 LDG.E R21, desc[UR6][R14.64+0x5c] ;  /* 0x00005c060e154981 */ /* 0x000f28000c1e1900 */
[----:B------:R-:W4:Y:S01]  /*0620*/  @P5 LDG.E R23, desc[UR6][R14.64+0x68] ;  /* 0x000068060e175981 */ /* 0x000f22000c1e1900 */
[----:B--2---:R-:W-:-:S03]  /*0630*/  @P1 LOP3.LUT R7, R7, R16, RZ, 0x3c, !PT ;  /* 0x0000001007071212 */ /* 0x004fc600078e3cff */
[----:B------:R-:W2:Y:S01]  /*0640*/  @P4 LDG.E R16, desc[UR6][R14.64+0x50] ;  /* 0x000050060e104981 */ /* 0x000ea2000c1e1900 */
[----:B---3--:R-:W-:-:S03]  /*0650*/  @P2 LOP3.LUT R3, R3, R18, RZ, 0x3c, !PT ;  /* 0x0000001203032212 */ /* 0x008fc600078e3cff */
[----:B------:R-:W3:Y:S01]  /*0660*/  @P4 LDG.E R18, desc[UR6][R14.64+0x58] ;  /* 0x000058060e124981 */ /* 0x000ee2000c1e1900 */
[----:B----4-:R-:W-:-:S03]  /*0670*/  @P2 LOP3.LUT R7, R7, R20, RZ, 0x3c, !PT ;  /* 0x0000001407072212 */ /* 0x010fc600078e3cff */
[----:B------:R-:W4:Y:S01]  /*0680*/  @P5 LDG.E R20, desc[UR6][R14.64+0x64] ;  /* 0x000064060e145981 */ /* 0x000f22000c1e1900 */
[----:B------:R-:W-:-:S03]  /*0690*/  @P3 LOP3.LUT R3, R3, R24, RZ, 0x3c, !PT ;  /* 0x0000001803033212 */ /* 0x000fc600078e3cff */
[----:B------:R-:W4:Y:S01]  /*06a0*/  @P5 LDG.E R24, desc[UR6][R14.64+0x6c] ;  /* 0x00006c060e185981 */ /* 0x000f22000c1e1900 */
[----:B------:R-:W-:Y:S02]  /*06b0*/  LOP3.LUT P0, RZ, R22, 0x80, RZ, 0xc0, !PT ;  /* 0x0000008016ff7812 */ /* 0x000fe4000780c0ff */
[----:B------:R-:W-:Y:S02]  /*06c0*/  @P3 LOP3.LUT R7, R7, R26, RZ, 0x3c, !PT ;  /* 0x0000001a07073212 */ /* 0x000fe400078e3cff */
[----:B------:R-:W-:Y:S02]  /*06d0*/  @P3 LOP3.LUT R4, R4, R17, RZ, 0x3c, !PT ;  /* 0x0000001104043212 */ /* 0x000fe400078e3cff */
[----:B------:R-:W4:Y:S01]  /*06e0*/  @P6 LDG.E R17, desc[UR6][R14.64+0x7c] ;  /* 0x00007c060e116981 */ /* 0x000f22000c1e1900 */
[----:B------:R-:W-:-:S03]  /*06f0*/  @P4 LOP3.LUT R6, R6, R19, RZ, 0x3c, !PT ;  /* 0x0000001306064212 */ /* 0x000fc600078e3cff */
[----:B------:R-:W4:Y:S01]  /*0700*/  @P6 LDG.E R19, desc[UR6][R14.64+0x84] ;  /* 0x000084060e136981 */ /* 0x000f22000c1e1900 */
[----:B------:R-:W-:-:S03]  /*0710*/  @P4 LOP3.LUT R4, R4, R21, RZ, 0x3c, !PT ;  /* 0x0000001504044212 */ /* 0x000fc600078e3cff */
[----:B------:R-:W4:Y:S01]  /*0720*/  @P0 LDG.E R26, desc[UR6][R14.64+0x9c] ;  /* 0x00009c060e1a0981 */ /* 0x000f22000c1e1900 */
[----:B------:R-:W-:-:S03]  /*0730*/  @P5 LOP3.LUT R6, R6, R23, RZ, 0x3c, !PT ;  /* 0x0000001706065212 */ /* 0x000fc600078e3cff */
        /* <DEDUP_REMOVED lines=10> */
[----:B------:R-:W-:Y:S02]  /*07e0*/  @P5 LOP3.LUT R4, R4, R25, RZ, 0x3c, !PT ;  /* 0x0000001904045212 */ /* 0x000fe400078e3cff */
[----:B------:R-:W-:Y:S02]  /*07f0*/  @P6 LOP3.LUT R5, R5, R28, RZ, 0x3c, !PT ;  /* 0x0000001c05056212 */ /* 0x000fe400078e3cff */
[----:B------:R-:W-:Y:S02]  /*0800*/  @P6 LOP3.LUT R6, R6, R17, RZ, 0x3c, !PT ;  /* 0x0000001106066212 */ /* 0x000fe400078e3cff */
[----:B------:R-:W-:Y:S02]  /*0810*/  @P6 LOP3.LUT R4, R4, R19, RZ, 0x3c, !PT ;  /* 0x0000001304046212 */ /* 0x000fe400078e3cff */
[----:B------:R-:W-:Y:S02]  /*0820*/  @P0 LOP3.LUT R5, R5, R26, RZ, 0x3c, !PT ;  /* 0x0000001a05050212 */ /* 0x000fe400078e3cff */
[----:B------:R-:W-:-:S02]  /*0830*/  @P0 LOP3.LUT R6, R6, R21, RZ, 0x3c, !PT ;  /* 0x0000001506060212 */ /* 0x000fc400078e3cff */
[----:B------:R-:W-:Y:S02]  /*0840*/  @P0 LOP3.LUT R4, R4, R23, RZ, 0x3c, !PT ;  /* 0x0000001704040212 */ /* 0x000fe400078e3cff */
[----:B--2---:R-:W-:Y:S02]  /*0850*/  @P6 LOP3.LUT R3, R3, R16, RZ, 0x3c, !PT ;  /* 0x0000001003036212 */ /* 0x004fe400078e3cff */
[----:B---3--:R-:W-:Y:S02]  /*0860*/  @P6 LOP3.LUT R7, R7, R18, RZ, 0x3c, !PT ;  /* 0x0000001207076212 */ /* 0x008fe400078e3cff */
[----:B----4-:R-:W-:Y:S02]  /*0870*/  @P0 LOP3.LUT R3, R3, R20, RZ, 0x3c, !PT ;  /* 0x0000001403030212 */ /* 0x010fe400078e3cff */
[----:B------:R-:W-:Y:S02]  /*0880*/  @P0 LOP3.LUT R7, R7, R24, RZ, 0x3c, !PT ;  /* 0x0000001807070212 */ /* 0x000fe400078e3cff */
[----:B------:R-:W-:-:S13]  /*0890*/  R2P PR, R22.B1, 0x7f ;  /* 0x0000007f16007804 */ /* 0x000fda0000001000 */
[----:B------:R-:W2:Y:S04]  /*08a0*/  @P0 LDG.E R18, desc[UR6][R14.64+0xa0] ;  /* 0x0000a0060e120981 */ /* 0x000ea8000c1e1900 */
[----:B------:R-:W3:Y:S04]  /*08b0*/  @P0 LDG.E R19, desc[UR6][R14.64+0xa4] ;  /* 0x0000a4060e130981 */ /* 0x000ee8000c1e1900 */
[----:B------:R-:W4:Y:S04]  /*08c0*/  @P0 LDG.E R20, desc[UR6][R14.64+0xa8] ;  /* 0x0000a8060e140981 */ /* 0x000f28000c1e1900 */
[----:B------:R-:W4:Y:S04]  /*08d0*/  @P0 LDG.E R21, desc[UR6][R14.64+0xac] ;  /* 0x0000ac060e150981 */ /* 0x000f28000c1e1900 */
[----:B------:R-:W4:Y:S04]  /*08e0*/  @P0 LDG.E R24, desc[UR6][R14.64+0xb0] ;  /* 0x0000b0060e180981 */ /* 0x000f28000c1e1900 */
[----:B------:R-:W4:Y:S04]  /*08f0*/  @P1 LDG.E R16, desc[UR6][R14.64+0xbc] ;  /* 0x0000bc060e101981 */ /* 0x000f28000c1e1900 */
[----:B------:R-:W4:Y:S04]  /*0900*/  @P1 LDG.E R26, desc[UR6][R14.64+0xb4] ;  /* 0x0000b4060e1a1981 */ /* 0x000f28000c1e1900 */
        /* <DEDUP_REMOVED lines=11> */
[----:B------:R-:W-:Y:S01]  /*09c0*/  LOP3.LUT P0, RZ, R22, 0x8000, RZ, 0xc0, !PT ;  /* 0x0000800016ff7812 */ /* 0x000fe2000780c0ff */
[----:B------:R-:W4:Y:S01]  /*09d0*/  @P2 LDG.E R24, desc[UR6][R14.64+0xd8] ;  /* 0x0000d8060e182981 */ /* 0x000f22000c1e1900 */
[----:B------:R-:W-:-:S03]  /*09e0*/  @P1 LOP3.LUT R7, R7, R16, RZ, 0x3c, !PT ;  /* 0x0000001007071212 */ /* 0x000fc600078e3cff */
[----:B------:R-:W4:Y:S01]  /*09f0*/  @P2 LDG.E R22, desc[UR6][R14.64+0xd0] ;  /* 0x0000d0060e162981 */ /* 0x000f22000c1e1900 */
[----:B------:R-:W-:-:S03]  /*0a00*/  @P1 LOP3.LUT R3, R3, R26, RZ, 0x3c, !PT ;  /* 0x0000001a03031212 */ /* 0x000fc600078e3cff */
[----:B------:R-:W4:Y:S01]  /*0a10*/  @P3 LDG.E R16, desc[UR6][R14.64+0xe4] ;  /* 0x0000e4060e103981 */ /* 0x000f22000c1e1900 */
[----:B------:R-:W-:-:S03]  /*0a20*/  @P1 LOP3.LUT R6, R6, R23, RZ, 0x3c, !PT ;  /* 0x0000001706061212 */ /* 0x000fc600078e3cff */
[----:B------:R-:W4:Y:S01]  /*0a30*/  @P3 LDG.E R26, desc[UR6][R14.64+0xdc] ;  /* 0x0000dc060e1a3981 */ /* 0x000f22000c1e1900 */
[----:B------:R-:W-:-:S03]  /*0a40*/  @P1 LOP3.LUT R4, R4, R17, RZ, 0x3c, !PT ;  /* 0x0000001104041212 */ /* 0x000fc600078e3cff */
        /* <DEDUP_REMOVED lines=43> */
[----:B------:R-:W-:-:S04]  /*0d00*/  UIADD3 UR4, UPT, UPT, UR4, 0x10, URZ ;  /* 0x0000001004047890 */ /* 0x000fc8000fffe0ff */
[----:B------:R-:W-:Y:S01]  /*0d10*/  UISETP.NE.AND UP0, UPT, UR4, 0x20, UPT ;  /* 0x000000200400788c */ /* 0x000fe2000bf05270 */
[----:B--2---:R-:W-:Y:S02]  /*0d20*/  @P5 LOP3.LUT R5, R5, R18, RZ, 0x3c, !PT ;  /* 0x0000001205055212 */ /* 0x004fe400078e3cff */
[----:B---3--:R-:W-:Y:S02]  /*0d30*/  @P6 LOP3.LUT R6, R6, R19, RZ, 0x3c, !PT ;  /* 0x0000001306066212 */ /* 0x008fe400078e3cff */
[----:B----4-:R-:W-:Y:S02]  /*0d40*/  @P6 LOP3.LUT R3, R3, R20, RZ, 0x3c, !PT ;  /* 0x0000001403036212 */ /* 0x010fe400078e3cff */
[----:B------:R-:W-:Y:S02]  /*0d50*/  @P6 LOP3.LUT R4, R4, R21, RZ, 0x3c, !PT ;  /* 0x0000001504046212 */ /* 0x000fe400078e3cff */
[----:B------:R-:W-:Y:S02]  /*0d60*/  @P6 LOP3.LUT R7, R7, R22, RZ, 0x3c, !PT ;  /* 0x0000001607076212 */ /* 0x000fe400078e3cff */
[----:B------:R-:W-:-:S02]  /*0d70*/  @P6 LOP3.LUT R5, R5, R16, RZ, 0x3c, !PT ;  /* 0x0000001005056212 */ /* 0x000fc400078e3cff */
[----:B------:R-:W-:Y:S02]  /*0d80*/  @P0 LOP3.LUT R3, R3, R24, RZ, 0x3c, !PT ;  /* 0x0000001803030212 */ /* 0x000fe400078e3cff */
[----:B------:R-:W-:Y:S02]  /*0d90*/  @P0 LOP3.LUT R5, R5, R28, RZ, 0x3c, !PT ;  /* 0x0000001c05050212 */ /* 0x000fe400078e3cff */
[----:B------:R-:W-:Y:S02]  /*0da0*/  @P0 LOP3.LUT R7, R7, R26, RZ, 0x3c, !PT ;  /* 0x0000001a07070212 */ /* 0x000fe400078e3cff */
[----:B------:R-:W-:Y:S02]  /*0db0*/  @P0 LOP3.LUT R4, R4, R23, RZ, 0x3c, !PT ;  /* 0x0000001704040212 */ /* 0x000fe400078e3cff */
[----:B------:R-:W-:Y:S01]  /*0dc0*/  @P0 LOP3.LUT R6, R6, R17, RZ, 0x3c, !PT ;  /* 0x0000001106060212 */ /* 0x000fe200078e3cff */
[----:B------:R-:W-:Y:S06]  /*0dd0*/  BRA.U UP0, `(.L_x_18) ;  /* 0xfffffff500487547 */ /* 0x000fec000b83ffff */
[----:B------:R-:W-:-:S05]  /*0de0*/  VIADD R2, R2, 0x1 ;  /* 0x0000000102027836 */ /* 0x000fca0000000000 */
[----:B------:R-:W-:-:S13]  /*0df0*/  ISETP.NE.AND P0, PT, R2, 0x5, PT ;  /* 0x000000050200780c */ /* 0x000fda0003f05270 */
[----:B------:R-:W-:Y:S05]  /*0e00*/  @P0 BRA `(.L_x_19) ;  /* 0xfffffff400300947 */ /* 0x000fea000383ffff */
[----:B------:R-:W-:Y:S01]  /*0e10*/  LOP3.LUT R2, R10, 0x3, RZ, 0xc0, !PT ;  /* 0x000000030a027812 */ /* 0x000fe200078ec0ff */
[----:B------:R0:W-:Y:S03]  /*0e20*/  STL.64 [R1+0x8], R6 ;  /* 0x0000080601007387 */ /* 0x0001e60000100a00 */
[----:B------:R-:W-:Y:S01]  /*0e30*/  ISETP.NE.U32.AND P0, PT, R2, 0x1, PT ;  /* 0x000000010200780c */ /* 0x000fe20003f05070 */
[----:B------:R0:W-:Y:S03]  /*0e40*/  STL.64 [R1+0x10], R4 ;  /* 0x0000100401007387 */ /* 0x0001e60000100a00 */
[----:B------:R-:W-:Y:S01]  /*0e50*/  ISETP.NE.AND.EX P0, PT, RZ, RZ, PT, P0 ;  /* 0x000000ffff00720c */ /* 0x000fe20003f05300 */
[----:B------:R0:W-:-:S12]  /*0e60*/  STL [R1+0x4], R3 ;  /* 0x0000040301007387 */ /* 0x0001d80000100800 */
[----:B0-----:R-:W-:Y:S05]  /*0e70*/  @!P0 BRA `(.L_x_17) ;  /* 0x0000001400f08947 */ /* 0x001fea0003800000 */
[----:B------:R-:W-:Y:S01]  /*0e80*/  UMOV UR4, URZ ;  /* 0x000000ff00047c82 */ /* 0x000fe20008000000 */
[----:B------:R-:W-:Y:S01]  /*0e90*/  CS2R R2, SRZ ;  /* 0x0000000000027805 */ /* 0x000fe2000001ff00 */
[----:B------:R-:W-:Y:S01]  /*0ea0*/  IMAD.MOV.U32 R4, RZ, RZ, RZ ;  /* 0x000000ffff047224 */ /* 0x000fe200078e00ff */
[----:B------:R-:W-:Y:S01]  /*0eb0*/  CS2R R6, SRZ ;  /* 0x0000000000067805 */ /* 0x000fe2000001ff00 */
[----:B------:R-:W-:-:S07]  /*0ec0*/  IMAD.U32 R5, RZ, RZ, UR4 ;  /* 0x00000004ff057e24 */ /* 0x000fce000f8e00ff */
.L_x_21:
[----:B------:R-:W-:-:S06]  /*0ed0*/  IMAD R12, R2, 0x4, R1 ;  /* 0x00000004020c7824 */ /* 0x000fcc00078e0201 */
[----:B------:R-:W5:Y:S01]  /*0ee0*/  LDL R12, [R12+0x4] ;  /* 0x000004000c0c7983 */ /* 0x000f620000100800 */
[----:B------:R-:W-:-:S05]  /*0ef0*/  UMOV UR4, URZ ;  /* 0x000000ff00047c82 */ /* 0x000fca0008000000 */
.L_x_20:
        /* <DEDUP_REMOVED lines=180> */
[----:B------:R0:W-:Y:S03]  /*1a40*/  STL [R1+0x4], R3 ;  /* 0x0000040301007387 */ /* 0x0001e60000100800 */
[----:B------:R-:W-:Y:S01]  /*1a50*/  ISETP.NE.AND.EX P0, PT, RZ, RZ, PT, P0 ;  /* 0x000000ffff00720c */ /* 0x000fe20003f05300 */
[----:B------:R0:W-:-:S12]  /*1a60*/  STL.64 [R1+0x10], R4 ;  /* 0x0000100401007387 */ /* 0x0001d80000100a00 */
[----:B0-----:R-:W-:Y:S05]  /*1a70*/  @P0 BRA `(.L_x_17) ;  /* 0x0000000800f00947 */ /* 0x001fea0003800000 */
[----:B------:R-:W-:Y:S01]  /*1a80*/  UMOV UR4, URZ ;  /* 0x000000ff00047c82 */ /* 0x000fe20008000000 */
[----:B------:R-:W-:Y:S01]  /*1a90*/  CS2R R2, SRZ ;  /* 0x0000000000027805 */ /* 0x000fe2000001ff00 */
[----:B------:R-:W-:Y:S01]  /*1aa0*/  IMAD.MOV.U32 R4, RZ, RZ, RZ ;  /* 0x000000ffff047224 */ /* 0x000fe200078e00ff */
[----:B------:R-:W-:Y:S01]  /*1ab0*/  CS2R R6, SRZ ;  /* 0x0000000000067805 */ /* 0x000fe2000001ff00 */
[----:B------:R-:W-:-:S07]  /*1ac0*/  IMAD.U32 R5, RZ, RZ, UR4 ;  /* 0x00000004ff057e24 */ /* 0x000fce000f8e00ff */
.L_x_23:
[----:B------:R-:W-:-:S06]  /*1ad0*/  IMAD R12, R2, 0x4, R1 ;  /* 0x00000004020c7824 */ /* 0x000fcc00078e0201 */
[----:B------:R-:W5:Y:S01]  /*1ae0*/  LDL R12, [R12+0x4] ;  /* 0x000004000c0c7983 */ /* 0x000f620000100800 */
[----:B------:R-:W-:-:S05]  /*1af0*/  UMOV UR4, URZ ;  /* 0x000000ff00047c82 */ /* 0x000fca0008000000 */
.L_x_22:
        /* <DEDUP_REMOVED lines=177> */
[----:B------:R0:W-:Y:S04]  /*2610*/  STL.64 [R1+0x8], R6 ;  /* 0x0000080601007387 */ /* 0x0001e80000100a00 */
[----:B------:R0:W-:Y:S04]  /*2620*/  STL [R1+0x4], R3 ;  /* 0x0000040301007387 */ /* 0x0001e80000100800 */
[----:B------:R0:W-:Y:S02]  /*2630*/  STL.64 [R1+0x10], R4 ;  /* 0x0000100401007387 */ /* 0x0001e40000100a00 */
.L_x_17:
[----:B------:R-:W-:Y:S05]  /*2640*/  BSYNC.RECONVERGENT B1 ;  /* 0x0000000000017941 */ /* 0x000fea0003800200 */
.L_x_16:
[C---:B------:R-:W-:Y:S01]  /*2650*/  ISETP.GT.U32.AND P0, PT, R10.reuse, 0x3, PT ;  /* 0x000000030a00780c */ /* 0x040fe20003f04070 */
[----:B------:R-:W-:Y:S01]  /*2660*/  VIADD R11, R11, 0x1 ;  /* 0x000000010b0b7836 */ /* 0x000fe20000000000 */
[--C-:B------:R-:W-:Y:S02]  /*2670*/  SHF.R.U64 R10, R10, 0x2, R13.reuse ;  /* 0x000000020a0a7819 */ /* 0x100fe4000000120d */
[----:B------:R-:W-:Y:S02]  /*2680*/  ISETP.GT.U32.AND.EX P0, PT, R13, RZ, PT, P0 ;  /* 0x000000ff0d00720c */ /* 0x000fe40003f04100 */
[----:B------:R-:W-:-:S11]  /*2690*/  SHF.R.U32.HI R13, RZ, 0x2, R13 ;  /* 0x00000002ff0d7819 */ /* 0x000fd6000001160d */
[----:B------:R-:W-:Y:S05]  /*26a0*/  @P0 BRA `(.L_x_24) ;  /* 0xffffffd800e00947 */ /* 0x000fea000383ffff */
.L_x_15:
[----:B------:R-:W-:Y:S05]  /*26b0*/  BSYNC.RECONVERGENT B0 ;  /* 0x0000000000007941 */ /* 0x000fea0003800200 */
.L_x_14:
[----:B0-----:R-:W0:Y:S01]  /*26c0*/  LDC R6, c[0x0][0x388] ;  /* 0x0000e200ff067b82 */ /* 0x001e220000000800 */
[----:B------:R-:W-:Y:S01]  /*26d0*/  SHF.R.U32.HI R2, RZ, 0x2, R3 ;  /* 0x00000002ff027819 */ /* 0x000fe20000011603 */
[----:B------:R-:W1:Y:S01]  /*26e0*/  LDCU.64 UR4, c[0x0][0x380] ;  /* 0x00007000ff0477ac */ /* 0x000e620008000a00 */
[----:B------:R-:W-:Y:S02]  /*26f0*/  SHF.R.S32.HI R7, RZ, 0x1f, R0 ;  /* 0x0000001fff077819 */ /* 0x000fe40000011400 */
[----:B------:R-:W-:Y:S01]  /*2700*/  LOP3.LUT R2, R2, R3, RZ, 0x3c, !PT ;  /* 0x0000000302027212 */ /* 0x000fe200078e3cff */
[----:B------:R-:W-:-:S04]  /*2710*/  IMAD.SHL.U32 R3, R5, 0x10, RZ ;  /* 0x0000001005037824 */ /* 0x000fc800078e00ff */
[----:B------:R-:W-:-:S05]  /*2720*/  IMAD.SHL.U32 R4, R2, 0x2, RZ ;  /* 0x0000000202047824 */ /* 0x000fca00078e00ff */
[----:B------:R-:W-:-:S04]  /*2730*/  LOP3.LUT R4, R2, R4, R3, 0x96, !PT ;  /* 0x0000000402047212 */ /* 0x000fc800078e9603 */
[----:B------:R-:W-:Y:S01]  /*2740*/  LOP3.LUT R4, R4, R5, RZ, 0x3c, !PT ;  /* 0x0000000504047212 */ /* 0x000fe200078e3cff */
[----:B------:R-:W-:Y:S01]  /*2750*/  IMAD.MOV.U32 R5, RZ, RZ, 0x40000000 ;  /* 0x40000000ff057424 */ /* 0x000fe200078e00ff */
[----:B-1----:R-:W-:Y:S02]  /*2760*/  LEA R2, P0, R0, UR4, 0x2 ;  /* 0x0000000400027c11 */ /* 0x002fe4000f8010ff */
[----:B0-----:R-:W-:-:S05]  /*2770*/  LOP3.LUT R6, R6, 0xaad26b49, RZ, 0x3c, !PT ;  /* 0xaad26b4906067812 */ /* 0x001fca00078e3cff */
[----:B------:R-:W-:-:S05]  /*2780*/  IMAD R3, R6, 0x4182bed5, RZ ;  /* 0x4182bed506037824 */ /* 0x000fca00078e02ff */
[----:B------:R-:W-:Y:S01]  /*2790*/  IADD3 R4, PT, PT, R3, -0x26039c23, R4 ;  /* 0xd9fc63dd03047810 */ /* 0x000fe20007ffe004 */
[----:B------:R-:W-:-:S03]  /*27a0*/  IMAD.MOV.U32 R3, RZ, RZ, 0x2f800000 ;  /* 0x2f800000ff037424 */ /* 0x000fc600078e00ff */
[----:B------:R-:W-:-:S05]  /*27b0*/  I2FP.F32.U32 R4, R4 ;  /* 0x0000000400047245 */ /* 0x000fca0000201000 */
[----:B------:R-:W-:Y:S01]  /*27c0*/  FFMA R4, R4, R3, 1.1641532182693481445e-10 ;  /* 0x2f00000004047423 */ /* 0x000fe20000000003 */
[----:B------:R-:W-:-:S03]  /*27d0*/  LEA.HI.X R3, R0, UR5, R7, 0x2, P0 ;  /* 0x0000000500037c11 */ /* 0x000fc600080f1407 */
[----:B------:R-:W-:-:S05]  /*27e0*/  FFMA R5, R4, R5, -1 ;  /* 0xbf80000004057423 */ /* 0x000fca0000000005 */
[----:B------:R-:W-:Y:S01]  /*27f0*/  STG.E desc[UR6][R2.64], R5 ;  /* 0x0000000502007986 */ /* 0x000fe2000c101906 */
[----:B------:R-:W-:Y:S05]  /*2800*/  EXIT ;  /* 0x000000000000794d */ /* 0x000fea0003800000 */
.L_x_25:
        /* <DEDUP_REMOVED lines=15> */
.L_x_31:


//--------------------- .nv.global.init           --------------------------
	.section	.nv.global.init,"aw",@progbits
	.align	4
.nv.global.init:
	.type		mrg32k3aM1SubSeq,@object
	.size		mrg32k3aM1SubSeq,(mrg32k3aM2SubSeq - mrg32k3aM1SubSeq)
mrg32k3aM1SubSeq:
        /*0000*/ 	.byte	0x0b, 0xcc, 0xee, 0x04, 0x73, 0x29, 0x8b, 0x6f, 0xf6, 0x53, 0x03, 0xf6, 0x23, 0xf6, 0xea, 0xda
        /* <DEDUP_REMOVED lines=125> */
	.type		mrg32k3aM2SubSeq,@object
	.size		mrg32k3aM2SubSeq,(mrg32k3aM1 - mrg32k3aM2SubSeq)
mrg32k3aM2SubSeq:
        /* <DEDUP_REMOVED lines=126> */
	.type		mrg32k3aM1,@object
	.size		mrg32k3aM1,(mrg32k3aM1Seq - mrg32k3aM1)
mrg32k3aM1:
        /* <DEDUP_REMOVED lines=144> */
	.type		mrg32k3aM1Seq,@object
	.size		mrg32k3aM1Seq,(mrg32k3aM2 - mrg32k3aM1Seq)
mrg32k3aM1Seq:
        /* <DEDUP_REMOVED lines=144> */
	.type		mrg32k3aM2,@object
	.size		mrg32k3aM2,(mrg32k3aM2Seq - mrg32k3aM2)
mrg32k3aM2:
        /* <DEDUP_REMOVED lines=144> */
	.type		mrg32k3aM2Seq,@object
	.size		mrg32k3aM2Seq,(precalc_xorwow_matrix - mrg32k3aM2Seq)
mrg32k3aM2Seq:
        /* <DEDUP_REMOVED lines=144> */
	.type		precalc_xorwow_matrix,@object
	.size		precalc_xorwow_matrix,(precalc_xorwow_offset_matrix - precalc_xorwow_matrix)
precalc_xorwow_matrix:
        /* <DEDUP_REMOVED lines=6400> */
	.type		precalc_xorwow_offset_matrix,@object
	.size		precalc_xorwow_offset_matrix,(.L_1 - precalc_xorwow_offset_matrix)
precalc_xorwow_offset_matrix:
        /* <DEDUP_REMOVED lines=6400> */
.L_1:


//--------------------- .nv.shared._Z15dequantizeTiledPKfPKaPfS0_S0_ --------------------------
	.section	.nv.shared._Z15dequantizeTiledPKfPKaPfS0_S0_,"aw",@nobits
	.sectionflags	@""
	.align	4
.nv.shared._Z15dequantizeTiledPKfPKaPfS0_S0_:
	.zero		2432


//--------------------- .nv.shared.reserved.0     --------------------------
	.section	.nv.shared.reserved.0,"aw",@nobits
	.weak		__nv_reservedSMEM_offset_0_alias
	.size		__nv_reservedSMEM_offset_0_alias, 0, 64
	.other		__nv_reservedSMEM_offset_0_alias,@"STO_CUDA_RESERVED_SHARED STV_DEFAULT"
__nv_reservedSMEM_offset_0_alias:
	.zero		0
	.zero		64


//--------------------- .nv.constant0._Z15dequantizeTiledPKfPKaPfS0_S0_ --------------------------
	.section	.nv.constant0._Z15dequantizeTiledPKfPKaPfS0_S0_,"a",@progbits
	.sectionflags	@""
	.align	4
.nv.constant0._Z15dequantizeTiledPKfPKaPfS0_S0_:
	.zero		936


//--------------------- .nv.constant0._Z12quantize_awqPKfS0_S0_Pa --------------------------
	.section	.nv.constant0._Z12quantize_awqPKfS0_S0_Pa,"a",@progbits
	.sectionflags	@""
	.align	4
.nv.constant0._Z12quantize_awqPKfS0_S0_Pa:
	.zero		928


//--------------------- .nv.constant0._Z11accum_statsPKfPfS1_ --------------------------
	.section	.nv.constant0._Z11accum_statsPKfPfS1_,"a",@progbits
	.sectionflags	@""
	.align	4
.nv.constant0._Z11accum_statsPKfPfS1_:
	.zero		920


//--------------------- .nv.constant0._Z4reluPfi  --------------------------
	.section	.nv.constant0._Z4reluPfi,"a",@progbits
	.sectionflags	@""
	.align	4
.nv.constant0._Z4reluPfi:
	.zero		908


//--------------------- .nv.constant0._Z4initPfj  --------------------------
	.section	.nv.constant0._Z4initPfj,"a",@progbits
	.sectionflags	@""
	.align	4
.nv.constant0._Z4initPfj:
	.zero		908


//--------------------- SYMBOLS --------------------------

	.type		.nv.reservedSmem.offset0,@object
	.size		.nv.reservedSmem.offset0,0x4
	.type		.nv.reservedSmem.cap,@object
	.size		.nv.reservedSmem.cap,0x4
